	.target	sm_100a

	.elftype	@"ET_EXEC"


//--------------------- .note.nv.tkinfo           --------------------------
	.section	.note.nv.tkinfo,"",@"SHT_NOTE"
	.sectionflags	@"SHF_NOTE_NV_TKINFO"
	.tkinfo
        /*0018*/ 	.word	0x00000002
        /*0030*/ 	.string	""
        /*0030*/ 	.string	"ptxas"
        /*0030*/ 	.string	"Cuda compilation tools, release 13.0, V13.0.88"
        /*0030*/ 	.string	"Build cuda_13.0.r13.0/compiler.36424714_0"
        /*0030*/ 	.string	"-arch sm_100a -m 64 "



//--------------------- .note.nv.cuinfo           --------------------------
	.section	.note.nv.cuinfo,"",@"SHT_NOTE"
	.sectionflags	@"SHF_NOTE_NV_CUINFO"
        /*0018*/ 	.short	0x0002
        /*001a*/ 	.short	0x0064
        /*001c*/ 	.short	0x0082
	.zero		2


//--------------------- .nv.info                  --------------------------
	.section	.nv.info,"",@"SHT_CUDA_INFO"
	.align	4


	//----- nvinfo : EIATTR_REGCOUNT
	.align		4
        /*0000*/ 	.byte	0x04, 0x2f
        /*0002*/ 	.short	(.L_19 - .L_18)
	.align		4
.L_18:
        /*0004*/ 	.word	index@(_ZN7cutlass13device_kernelINS_4gemm6kernel13GemmUniversalIN4cute5tupleIJiiiiEEENS1_10collective13CollectiveMmaINS1_35MainloopSm100TmaUmmaWarpSpecializedILi6ELi2ELi4ENS5_IJNS4_1CILi1EEENSA_ILi8EEESB_EEEEENS5_IJNSA_ILi128EEESF_NSA_ILi64EEEEEENS_6half_tENS5_IJlSB_lEEESI_NS5_IJSB_llEEENS4_8TiledMMAINS4_8MMA_AtomIJNS4_20SM100_MMA_F16BF16_SSISI_SI_fLi128ELi128ELNS4_4UMMA5MajorE0ELSP_1ELNSO_7ScaleInE0ELSQ_0EEEEEENS4_6LayoutINS5_IJSB_SB_SB_EEENS5_IJNSA_ILi0EEESV_SV_EEEEENS5_IJNS4_10UnderscoreESY_SY_EEEEENS4_23SM90_TMA_LOAD_MULTICASTENS4_14ComposedLayoutINS4_7SwizzleILi3ELi4ELi3EEENS4_18smem_ptr_flag_bitsILi16EEENST_INS5_IJSC_SG_EEENS5_IJSG_SB_EEEEEEEvNS4_8identityENS4_13SM90_TMA_LOADENS12_IS14_S16_NST_INS5_IJSG_SC_EEENS5_IJSB_SG_EEEEEEEvS1B_EENS_8epilogue10collective18CollectiveEpilogueINS1I_23Sm100TmaWarpSpecializedILi4ELi2ELi32ELb1ELb0EEEJSH_NS5_IJNST_ISF_SB_EENST_INSA_ILi32EEESB_EEEEESI_SJ_SI_SJ_NS1I_6fusion15FusionCallbacksIS1M_NS1R_17LinearCombinationISI_fSI_fLNS_15FloatRoundStyleE2EEESH_S1Q_JEEENS4_5SM1004TMEM4LOAD26SM100_TMEM_LOAD_32dp32b32xES1C_NS12_INS13_ILi2ELi4ELi3EEES16_NST_INS5_IJSC_S1O_EEENS5_IJS1O_SB_EEEEEEENS4_39AutoVectorizingCopyWithAssumedAlignmentILi128EEENS4_14SM90_TMA_STOREES25_S27_S27_EEEvvEEEEvNT_6ParamsE)
        /*0008*/ 	.word	0x00000076


	//----- nvinfo : EIATTR_FRAME_SIZE
	.align		4
.L_19:
        /*000c*/ 	.byte	0x04, 0x11
        /*000e*/ 	.short	(.L_21 - .L_20)
	.align		4
.L_20:
        /*0010*/ 	.word	index@($__internal_2_$__cuda_sm10x_tcgen05_guardrail_trap_unallocated_columns_being_dealloced)
        /*0014*/ 	.word	0x00000000


	//----- nvinfo : EIATTR_FRAME_SIZE
	.align		4
.L_21:
        /*0018*/ 	.byte	0x04, 0x11
        /*001a*/ 	.short	(.L_23 - .L_22)
	.align		4
.L_22:
        /*001c*/ 	.word	index@($__internal_1_$__cuda_sm10x_tcgen05_guardrail_trap_phase_invalid_during_alloc)
        /*0020*/ 	.word	0x00000000


	//----- nvinfo : EIATTR_FRAME_SIZE
	.align		4
.L_23:
        /*0024*/ 	.byte	0x04, 0x11
        /*0026*/ 	.short	(.L_25 - .L_24)
	.align		4
.L_24:
        /*0028*/ 	.word	index@($__internal_0_$__cuda_sm10x_tcgen05_guardrail_trap_col_being_dealloced_not_returned_by_alloc)
        /*002c*/ 	.word	0x00000000


	//----- nvinfo : EIATTR_FRAME_SIZE
	.align		4
.L_25:
        /*0030*/ 	.byte	0x04, 0x11
        /*0032*/ 	.short	(.L_27 - .L_26)
	.align		4
.L_26:
        /*0034*/ 	.word	index@(_ZN7cutlass13device_kernelINS_4gemm6kernel13GemmUniversalIN4cute5tupleIJiiiiEEENS1_10collective13CollectiveMmaINS1_35MainloopSm100TmaUmmaWarpSpecializedILi6ELi2ELi4ENS5_IJNS4_1CILi1EEENSA_ILi8EEESB_EEEEENS5_IJNSA_ILi128EEESF_NSA_ILi64EEEEEENS_6half_tENS5_IJlSB_lEEESI_NS5_IJSB_llEEENS4_8TiledMMAINS4_8MMA_AtomIJNS4_20SM100_MMA_F16BF16_SSISI_SI_fLi128ELi128ELNS4_4UMMA5MajorE0ELSP_1ELNSO_7ScaleInE0ELSQ_0EEEEEENS4_6LayoutINS5_IJSB_SB_SB_EEENS5_IJNSA_ILi0EEESV_SV_EEEEENS5_IJNS4_10UnderscoreESY_SY_EEEEENS4_23SM90_TMA_LOAD_MULTICASTENS4_14ComposedLayoutINS4_7SwizzleILi3ELi4ELi3EEENS4_18smem_ptr_flag_bitsILi16EEENST_INS5_IJSC_SG_EEENS5_IJSG_SB_EEEEEEEvNS4_8identityENS4_13SM90_TMA_LOADENS12_IS14_S16_NST_INS5_IJSG_SC_EEENS5_IJSB_SG_EEEEEEEvS1B_EENS_8epilogue10collective18CollectiveEpilogueINS1I_23Sm100TmaWarpSpecializedILi4ELi2ELi32ELb1ELb0EEEJSH_NS5_IJNST_ISF_SB_EENST_INSA_ILi32EEESB_EEEEESI_SJ_SI_SJ_NS1I_6fusion15FusionCallbacksIS1M_NS1R_17LinearCombinationISI_fSI_fLNS_15FloatRoundStyleE2EEESH_S1Q_JEEENS4_5SM1004TMEM4LOAD26SM100_TMEM_LOAD_32dp32b32xES1C_NS12_INS13_ILi2ELi4ELi3EEES16_NST_INS5_IJSC_S1O_EEENS5_IJS1O_SB_EEEEEEENS4_39AutoVectorizingCopyWithAssumedAlignmentILi128EEENS4_14SM90_TMA_STOREES25_S27_S27_EEEvvEEEEvNT_6ParamsE)
        /*0038*/ 	.word	0x00000000


	//----- nvinfo : EIATTR_MIN_STACK_SIZE
	.align		4
.L_27:
        /*003c*/ 	.byte	0x04, 0x12
        /*003e*/ 	.short	(.L_29 - .L_28)
	.align		4
.L_28:
        /*0040*/ 	.word	index@(_ZN7cutlass13device_kernelINS_4gemm6kernel13GemmUniversalIN4cute5tupleIJiiiiEEENS1_10collective13CollectiveMmaINS1_35MainloopSm100TmaUmmaWarpSpecializedILi6ELi2ELi4ENS5_IJNS4_1CILi1EEENSA_ILi8EEESB_EEEEENS5_IJNSA_ILi128EEESF_NSA_ILi64EEEEEENS_6half_tENS5_IJlSB_lEEESI_NS5_IJSB_llEEENS4_8TiledMMAINS4_8MMA_AtomIJNS4_20SM100_MMA_F16BF16_SSISI_SI_fLi128ELi128ELNS4_4UMMA5MajorE0ELSP_1ELNSO_7ScaleInE0ELSQ_0EEEEEENS4_6LayoutINS5_IJSB_SB_SB_EEENS5_IJNSA_ILi0EEESV_SV_EEEEENS5_IJNS4_10UnderscoreESY_SY_EEEEENS4_23SM90_TMA_LOAD_MULTICASTENS4_14ComposedLayoutINS4_7SwizzleILi3ELi4ELi3EEENS4_18smem_ptr_flag_bitsILi16EEENST_INS5_IJSC_SG_EEENS5_IJSG_SB_EEEEEEEvNS4_8identityENS4_13SM90_TMA_LOADENS12_IS14_S16_NST_INS5_IJSG_SC_EEENS5_IJSB_SG_EEEEEEEvS1B_EENS_8epilogue10collective18CollectiveEpilogueINS1I_23Sm100TmaWarpSpecializedILi4ELi2ELi32ELb1ELb0EEEJSH_NS5_IJNST_ISF_SB_EENST_INSA_ILi32EEESB_EEEEESI_SJ_SI_SJ_NS1I_6fusion15FusionCallbacksIS1M_NS1R_17LinearCombinationISI_fSI_fLNS_15FloatRoundStyleE2EEESH_S1Q_JEEENS4_5SM1004TMEM4LOAD26SM100_TMEM_LOAD_32dp32b32xES1C_NS12_INS13_ILi2ELi4ELi3EEES16_NST_INS5_IJSC_S1O_EEENS5_IJS1O_SB_EEEEEEENS4_39AutoVectorizingCopyWithAssumedAlignmentILi128EEENS4_14SM90_TMA_STOREES25_S27_S27_EEEvvEEEEvNT_6ParamsE)
        /*0044*/ 	.word	0x00000000
.L_29:


//--------------------- .nv.compat                --------------------------
	.section	.nv.compat,"",@"SHT_CUDA_COMPAT_INFO"
	.align	4
        /*0000*/ 	.byte	0x02, 0x09, 0x01, 0x00, 0x02, 0x02, 0x02, 0x00, 0x02, 0x05, 0x05, 0x00, 0x03, 0x07, 0x01, 0x01
        /*0010*/ 	.byte	0x02, 0x03, 0x01, 0x00, 0x02, 0x06, 0x01, 0x00, 0x04, 0x0b, 0x08, 0x00, 0x09, 0x00, 0x00, 0x00
        /*0020*/ 	.byte	0x00, 0x00, 0x00, 0x00


//--------------------- .nv.info._ZN7cutlass13device_kernelINS_4gemm6kernel13GemmUniversalIN4cute5tupleIJiiiiEEENS1_10collective13CollectiveMmaINS1_35MainloopSm100TmaUmmaWarpSpecializedILi6ELi2ELi4ENS5_IJNS4_1CILi1EEENSA_ILi8EEESB_EEEEENS5_IJNSA_ILi128EEESF_NSA_ILi64EEEEEENS_6half_tENS5_IJlSB_lEEESI_NS5_IJSB_llEEENS4_8TiledMMAINS4_8MMA_AtomIJNS4_20SM100_MMA_F16BF16_SSISI_SI_fLi128ELi128ELNS4_4UMMA5MajorE0ELSP_1ELNSO_7ScaleInE0ELSQ_0EEEEEENS4_6LayoutINS5_IJSB_SB_SB_EEENS5_IJNSA_ILi0EEESV_SV_EEEEENS5_IJNS4_10UnderscoreESY_SY_EEEEENS4_23SM90_TMA_LOAD_MULTICASTENS4_14ComposedLayoutINS4_7SwizzleILi3ELi4ELi3EEENS4_18smem_ptr_flag_bitsILi16EEENST_INS5_IJSC_SG_EEENS5_IJSG_SB_EEEEEEEvNS4_8identityENS4_13SM90_TMA_LOADENS12_IS14_S16_NST_INS5_IJSG_SC_EEENS5_IJSB_SG_EEEEEEEvS1B_EENS_8epilogue10collective18CollectiveEpilogueINS1I_23Sm100TmaWarpSpecializedILi4ELi2ELi32ELb1ELb0EEEJSH_NS5_IJNST_ISF_SB_EENST_INSA_ILi32EEESB_EEEEESI_SJ_SI_SJ_NS1I_6fusion15FusionCallbacksIS1M_NS1R_17LinearCombinationISI_fSI_fLNS_15FloatRoundStyleE2EEESH_S1Q_JEEENS4_5SM1004TMEM4LOAD26SM100_TMEM_LOAD_32dp32b32xES1C_NS12_INS13_ILi2ELi4ELi3EEES16_NST_INS5_IJSC_S1O_EEENS5_IJS1O_SB_EEEEEEENS4_39AutoVectorizingCopyWithAssumedAlignmentILi128EEENS4_14SM90_TMA_STOREES25_S27_S27_EEEvvEEEEvNT_6ParamsE --------------------------
	.section	.nv.info._ZN7cutlass13device_kernelINS_4gemm6kernel13GemmUniversalIN4cute5tupleIJiiiiEEENS1_10collective13CollectiveMmaINS1_35MainloopSm100TmaUmmaWarpSpecializedILi6ELi2ELi4ENS5_IJNS4_1CILi1EEENSA_ILi8EEESB_EEEEENS5_IJNSA_ILi128EEESF_NSA_ILi64EEEEEENS_6half_tENS5_IJlSB_lEEESI_NS5_IJSB_llEEENS4_8TiledMMAINS4_8MMA_AtomIJNS4_20SM100_MMA_F16BF16_SSISI_SI_fLi128ELi128ELNS4_4UMMA5MajorE0ELSP_1ELNSO_7ScaleInE0ELSQ_0EEEEEENS4_6LayoutINS5_IJSB_SB_SB_EEENS5_IJNSA_ILi0EEESV_SV_EEEEENS5_IJNS4_10UnderscoreESY_SY_EEEEENS4_23SM90_TMA_LOAD_MULTICASTENS4_14ComposedLayoutINS4_7SwizzleILi3ELi4ELi3EEENS4_18smem_ptr_flag_bitsILi16EEENST_INS5_IJSC_SG_EEENS5_IJSG_SB_EEEEEEEvNS4_8identityENS4_13SM90_TMA_LOADENS12_IS14_S16_NST_INS5_IJSG_SC_EEENS5_IJSB_SG_EEEEEEEvS1B_EENS_8epilogue10collective18CollectiveEpilogueINS1I_23Sm100TmaWarpSpecializedILi4ELi2ELi32ELb1ELb0EEEJSH_NS5_IJNST_ISF_SB_EENST_INSA_ILi32EEESB_EEEEESI_SJ_SI_SJ_NS1I_6fusion15FusionCallbacksIS1M_NS1R_17LinearCombinationISI_fSI_fLNS_15FloatRoundStyleE2EEESH_S1Q_JEEENS4_5SM1004TMEM4LOAD26SM100_TMEM_LOAD_32dp32b32xES1C_NS12_INS13_ILi2ELi4ELi3EEES16_NST_INS5_IJSC_S1O_EEENS5_IJS1O_SB_EEEEEEENS4_39AutoVectorizingCopyWithAssumedAlignmentILi128EEENS4_14SM90_TMA_STOREES25_S27_S27_EEEvvEEEEvNT_6ParamsE,"",@"SHT_CUDA_INFO"
	.sectionflags	@""
	.align	4


	//----- nvinfo : EIATTR_CUDA_API_VERSION
	.align		4
        /*0000*/ 	.byte	0x04, 0x37
        /*0002*/ 	.short	(.L_31 - .L_30)
.L_30:
        /*0004*/ 	.word	0x00000082


	//----- nvinfo : EIATTR_KPARAM_INFO
	.align		4
.L_31:
        /*0008*/ 	.byte	0x04, 0x17
        /*000a*/ 	.short	(.L_33 - .L_32)
.L_32:
        /*000c*/ 	.word	0x00000000
        /*0010*/ 	.short	0x0000
        /*0012*/ 	.short	0x0000
        /*0014*/ 	.byte	0x00, 0xf0, 0x01, 0x20


	//----- nvinfo : EIATTR_AT_ENTRY_FRAGMENTS
	.align		4
.L_33:
        /*0018*/ 	.byte	0x04, 0x4f
        /*001a*/ 	.short	(.L_35 - .L_34)


	//   ....[0]....
.L_34:
        /*001c*/ 	.word	0x00000006


	//----- nvinfo : EIATTR_RESERVED_SMEM_USED
	.align		4
.L_35:
        /*0020*/ 	.byte	0x01, 0x41
	.zero		2


	//----- nvinfo : EIATTR_SPARSE_MMA_MASK
	.align		4
        /*0024*/ 	.byte	0x03, 0x50
        /*0026*/ 	.short	0x0000


	//----- nvinfo : EIATTR_TCGEN05_1CTA_USED
	.align		4
        /*0028*/ 	.byte	0x01, 0x51
	.zero		2


	//----- nvinfo : EIATTR_MAXREG_COUNT
	.align		4
        /*002c*/ 	.byte	0x03, 0x1b
        /*002e*/ 	.short	0x00ff


	//----- nvinfo : EIATTR_NUM_BARRIERS
	.align		4
        /*0030*/ 	.byte	0x02, 0x4c
        /*0032*/ 	.byte	0x07
	.zero		1


	//----- nvinfo : EIATTR_EXTERNS
	.align		4
        /*0034*/ 	.byte	0x04, 0x0f
        /*0036*/ 	.short	(.L_37 - .L_36)


	//   ....[0]....
	.align		4
.L_36:
        /*0038*/ 	.word	index@(__assertfail)


	//----- nvinfo : EIATTR_MERCURY_ISA_VERSION
	.align		4
.L_37:
        /*003c*/ 	.byte	0x03, 0x5f
        /*003e*/ 	.short	0x0101


	//----- nvinfo : EIATTR_INT_WARP_WIDE_INSTR_OFFSETS
	.align		4
        /*0040*/ 	.byte	0x04, 0x31
        /*0042*/ 	.short	(.L_39 - .L_38)


	//   ....[0]....
.L_38:
        /*0044*/ 	.word	0x00004000


	//   ....[1]....
        /*0048*/ 	.word	0x00004020


	//   ....[2]....
        /*004c*/ 	.word	0x00004050


	//   ....[3]....
        /*0050*/ 	.word	0x00004b90


	//   ....[4]....
        /*0054*/ 	.word	0x00004c00


	//   ....[5]....
        /*0058*/ 	.word	0x00004ce0


	//   ....[6]....
        /*005c*/ 	.word	0x00004d60


	//   ....[7]....
        /*0060*/ 	.word	0x00004e60


	//   ....[8]....
        /*0064*/ 	.word	0x00004ee0


	//   ....[9]....
        /*0068*/ 	.word	0x00004fd0


	//   ....[10]....
        /*006c*/ 	.word	0x00005080


	//----- nvinfo : EIATTR_COOP_GROUP_MASK_REGIDS
	.align		4
.L_39:
        /*0070*/ 	.byte	0x04, 0x29
        /*0072*/ 	.short	(.L_41 - .L_40)


	//   ....[0]....
.L_40:
        /*0074*/ 	.word	0xffffffff


	//   ....[1]....
        /*0078*/ 	.word	0xffffffff


	//   ....[2]....
        /*007c*/ 	.word	0xffffffff


	//   ....[3]....
        /*0080*/ 	.word	0xffffffff


	//   ....[4]....
        /*0084*/ 	.word	0xffffffff


	//   ....[5]....
        /*0088*/ 	.word	0xffffffff


	//   ....[6]....
        /*008c*/ 	.word	0xffffffff


	//   ....[7]....
        /*0090*/ 	.word	0xffffffff


	//   ....[8]....
        /*0094*/ 	.word	0xffffffff


	//   ....[9]....
        /*0098*/ 	.word	0xffffffff


	//   ....[10]....
        /*009c*/ 	.word	0xffffffff


	//   ....[11]....
        /*00a0*/ 	.word	0xffffffff


	//   ....[12]....
        /*00a4*/ 	.word	0xffffffff


	//   ....[13]....
        /*00a8*/ 	.word	0xffffffff


	//----- nvinfo : EIATTR_COOP_GROUP_INSTR_OFFSETS
	.align		4
.L_41:
        /*00ac*/ 	.byte	0x04, 0x28
        /*00ae*/ 	.short	(.L_43 - .L_42)


	//   ....[0]....
.L_42:
        /*00b0*/ 	.word	0x00000080


	//   ....[1]....
        /*00b4*/ 	.word	0x000004f0


	//   ....[2]....
        /*00b8*/ 	.word	0x000006e0


	//   ....[3]....
        /*00bc*/ 	.word	0x00000880


	//   ....[4]....
        /*00c0*/ 	.word	0x00000980


	//   ....[5]....
        /*00c4*/ 	.word	0x00000af0


	//   ....[6]....
        /*00c8*/ 	.word	0x00000c90


	//   ....[7]....
        /*00cc*/ 	.word	0x00000e40


	//   ....[8]....
        /*00d0*/ 	.word	0x00002280


	//   ....[9]....
        /*00d4*/ 	.word	0x00003250


	//   ....[10]....
        /*00d8*/ 	.word	0x00003460


	//   ....[11]....
        /*00dc*/ 	.word	0x00003490


	//   ....[12]....
        /*00e0*/ 	.word	0x00003ee0


	//   ....[13]....
        /*00e4*/ 	.word	0x00004110


	//----- nvinfo : EIATTR_VRC_CTA_INIT_COUNT
	.align		4
.L_43:
        /*00e8*/ 	.byte	0x02, 0x4a
        /*00ea*/ 	.byte	0x80
	.zero		1


	//----- nvinfo : EIATTR_SYSCALL_OFFSETS
	.align		4
        /*00ec*/ 	.byte	0x04, 0x46
        /*00ee*/ 	.short	(.L_45 - .L_44)


	//   ....[0]....
.L_44:
        /*00f0*/ 	.word	0x00005cd0


	//   ....[1]....
        /*00f4*/ 	.word	0x00005dc0


	//   ....[2]....
        /*00f8*/ 	.word	0x00006590


	//   ....[3]....
        /*00fc*/ 	.word	0x00007210


	//   ....[4]....
        /*0100*/ 	.word	0x00007e70


	//   ....[5]....
        /*0104*/ 	.word	0x00008ad0


	//----- nvinfo : EIATTR_MBARRIER_INSTR_OFFSETS
	.align		4
.L_45:
        /*0108*/ 	.byte	0x04, 0x39
        /*010a*/ 	.short	(.L_47 - .L_46)


	//   ....[0]....
.L_46:
        /*010c*/ 	.word	0x00000610
        /*0110*/ 	.word	0x000000ff
        /*0114*/ 	.word	0x00000000
        /*0118*/ 	.short	0x0100
        /*011a*/ 	.byte	0x04
	.zero		1


	//   ....[1]....
        /*011c*/ 	.word	0x00000620
        /*0120*/ 	.word	0x000000ff
        /*0124*/ 	.word	0x00000030
        /*0128*/ 	.short	0x0100
        /*012a*/ 	.byte	0x04
	.zero		1


	//   ....[2]....
        /*012c*/ 	.word	0x00000630
        /*0130*/ 	.word	0x000000ff
        /*0134*/ 	.word	0x00000008
        /*0138*/ 	.short	0x0100
        /*013a*/ 	.byte	0x04
	.zero		1


	//   ....[3]....
        /*013c*/ 	.word	0x00000640
        /*0140*/ 	.word	0x000000ff
        /*0144*/ 	.word	0x00000038
        /*0148*/ 	.short	0x0100
        /*014a*/ 	.byte	0x04
	.zero		1


	//   ....[4]....
        /*014c*/ 	.word	0x00000650
        /*0150*/ 	.word	0x000000ff
        /*0154*/ 	.word	0x00000010
        /*0158*/ 	.short	0x0100
        /*015a*/ 	.byte	0x04
	.zero		1


	//   ....[5]....
        /*015c*/ 	.word	0x00000660
        /*0160*/ 	.word	0x000000ff
        /*0164*/ 	.word	0x00000040
        /*0168*/ 	.short	0x0100
        /*016a*/ 	.byte	0x04
	.zero		1


	//   ....[6]....
        /*016c*/ 	.word	0x00000670
        /*0170*/ 	.word	0x000000ff
        /*0174*/ 	.word	0x00000018
        /*0178*/ 	.short	0x0100
        /*017a*/ 	.byte	0x04
	.zero		1


	//   ....[7]....
        /*017c*/ 	.word	0x00000680
        /*0180*/ 	.word	0x000000ff
        /*0184*/ 	.word	0x00000048
        /*0188*/ 	.short	0x0100
        /*018a*/ 	.byte	0x04
	.zero		1


	//   ....[8]....
        /*018c*/ 	.word	0x00000690
        /*0190*/ 	.word	0x000000ff
        /*0194*/ 	.word	0x00000020
        /*0198*/ 	.short	0x0100
        /*019a*/ 	.byte	0x04
	.zero		1


	//   ....[9]....
        /*019c*/ 	.word	0x000006a0
        /*01a0*/ 	.word	0x000000ff
        /*01a4*/ 	.word	0x00000050
        /*01a8*/ 	.short	0x0100
        /*01aa*/ 	.byte	0x04
	.zero		1


	//   ....[10]....
        /*01ac*/ 	.word	0x000006b0
        /*01b0*/ 	.word	0x000000ff
        /*01b4*/ 	.word	0x00000028
        /*01b8*/ 	.short	0x0100
        /*01ba*/ 	.byte	0x04
	.zero		1


	//   ....[11]....
        /*01bc*/ 	.word	0x000006c0
        /*01c0*/ 	.word	0x000000ff
        /*01c4*/ 	.word	0x00000058
        /*01c8*/ 	.short	0x0100
        /*01ca*/ 	.byte	0x04
	.zero		1


	//   ....[12]....
        /*01cc*/ 	.word	0x000007f0
        /*01d0*/ 	.word	0x000000ff
        /*01d4*/ 	.word	0x00000060
        /*01d8*/ 	.short	0x0100
        /*01da*/ 	.byte	0x04
	.zero		1


	//   ....[13]....
        /*01dc*/ 	.word	0x00000800
        /*01e0*/ 	.word	0x000000ff
        /*01e4*/ 	.word	0x00000080
        /*01e8*/ 	.short	0x0100
        /*01ea*/ 	.byte	0x04
	.zero		1


	//   ....[14]....
        /*01ec*/ 	.word	0x00000810
        /*01f0*/ 	.word	0x000000ff
        /*01f4*/ 	.word	0x00000068
        /*01f8*/ 	.short	0x0100
        /*01fa*/ 	.byte	0x04
	.zero		1


	//   ....[15]....
        /*01fc*/ 	.word	0x00000820
        /*0200*/ 	.word	0x000000ff
        /*0204*/ 	.word	0x00000088
        /*0208*/ 	.short	0x0100
        /*020a*/ 	.byte	0x04
	.zero		1


	//   ....[16]....
        /*020c*/ 	.word	0x00000830
        /*0210*/ 	.word	0x000000ff
        /*0214*/ 	.word	0x00000070
        /*0218*/ 	.short	0x0100
        /*021a*/ 	.byte	0x04
	.zero		1


	//   ....[17]....
        /*021c*/ 	.word	0x00000840
        /*0220*/ 	.word	0x000000ff
        /*0224*/ 	.word	0x00000090
        /*0228*/ 	.short	0x0100
        /*022a*/ 	.byte	0x04
	.zero		1


	//   ....[18]....
        /*022c*/ 	.word	0x00000850
        /*0230*/ 	.word	0x000000ff
        /*0234*/ 	.word	0x00000078
        /*0238*/ 	.short	0x0100
        /*023a*/ 	.byte	0x04
	.zero		1


	//   ....[19]....
        /*023c*/ 	.word	0x00000860
        /*0240*/ 	.word	0x000000ff
        /*0244*/ 	.word	0x00000098
        /*0248*/ 	.short	0x0100
        /*024a*/ 	.byte	0x04
	.zero		1


	//   ....[20]....
        /*024c*/ 	.word	0x00000950
        /*0250*/ 	.word	0x000000ff
        /*0254*/ 	.word	0x000000a0
        /*0258*/ 	.short	0x0100
        /*025a*/ 	.byte	0x06
	.zero		1


	//   ....[21]....
        /*025c*/ 	.word	0x00000960
        /*0260*/ 	.word	0x000000ff
        /*0264*/ 	.word	0x000000a8
        /*0268*/ 	.short	0x0100
        /*026a*/ 	.byte	0x06
	.zero		1


	//   ....[22]....
        /*026c*/ 	.word	0x00000aa0
        /*0270*/ 	.word	0x000000ff
        /*0274*/ 	.word	0x000000b0
        /*0278*/ 	.short	0x0100
        /*027a*/ 	.byte	0x06
	.zero		1


	//   ....[23]....
        /*027c*/ 	.word	0x00000ab0
        /*0280*/ 	.word	0x000000ff
        /*0284*/ 	.word	0x000000c0
        /*0288*/ 	.short	0x0100
        /*028a*/ 	.byte	0x06
	.zero		1


	//   ....[24]....
        /*028c*/ 	.word	0x00000ac0
        /*0290*/ 	.word	0x000000ff
        /*0294*/ 	.word	0x000000b8
        /*0298*/ 	.short	0x0100
        /*029a*/ 	.byte	0x06
	.zero		1


	//   ....[25]....
        /*029c*/ 	.word	0x00000ad0
        /*02a0*/ 	.word	0x000000ff
        /*02a4*/ 	.word	0x000000c8
        /*02a8*/ 	.short	0x0100
        /*02aa*/ 	.byte	0x06
	.zero		1


	//   ....[26]....
        /*02ac*/ 	.word	0x00000c00
        /*02b0*/ 	.word	0x000000ff
        /*02b4*/ 	.word	0x000000d0
        /*02b8*/ 	.short	0x0100
        /*02ba*/ 	.byte	0x04
	.zero		1


	//   ....[27]....
        /*02bc*/ 	.word	0x00000c10
        /*02c0*/ 	.word	0x000000ff
        /*02c4*/ 	.word	0x000000f0
        /*02c8*/ 	.short	0x0100
        /*02ca*/ 	.byte	0x04
	.zero		1


	//   ....[28]....
        /*02cc*/ 	.word	0x00000c20
        /*02d0*/ 	.word	0x000000ff
        /*02d4*/ 	.word	0x000000d8
        /*02d8*/ 	.short	0x0100
        /*02da*/ 	.byte	0x04
	.zero		1


	//   ....[29]....
        /*02dc*/ 	.word	0x00000c30
        /*02e0*/ 	.word	0x000000ff
        /*02e4*/ 	.word	0x000000f8
        /*02e8*/ 	.short	0x0100
        /*02ea*/ 	.byte	0x04
	.zero		1


	//   ....[30]....
        /*02ec*/ 	.word	0x00000c40
        /*02f0*/ 	.word	0x000000ff
        /*02f4*/ 	.word	0x000000e0
        /*02f8*/ 	.short	0x0100
        /*02fa*/ 	.byte	0x04
	.zero		1


	//   ....[31]....
        /*02fc*/ 	.word	0x00000c50
        /*0300*/ 	.word	0x000000ff
        /*0304*/ 	.word	0x00000100
        /*0308*/ 	.short	0x0100
        /*030a*/ 	.byte	0x04
	.zero		1


	//   ....[32]....
        /*030c*/ 	.word	0x00000c60
        /*0310*/ 	.word	0x000000ff
        /*0314*/ 	.word	0x000000e8
        /*0318*/ 	.short	0x0100
        /*031a*/ 	.byte	0x04
	.zero		1


	//   ....[33]....
        /*031c*/ 	.word	0x00000c70
        /*0320*/ 	.word	0x000000ff
        /*0324*/ 	.word	0x00000108
        /*0328*/ 	.short	0x0100
        /*032a*/ 	.byte	0x04
	.zero		1


	//   ....[34]....
        /*032c*/ 	.word	0x00000d60
        /*0330*/ 	.word	0x000000ff
        /*0334*/ 	.word	0x00000110
        /*0338*/ 	.short	0x0100
        /*033a*/ 	.byte	0x04
	.zero		1


	//   ....[35]....
        /*033c*/ 	.word	0x00000d70
        /*0340*/ 	.word	0x000000ff
        /*0344*/ 	.word	0x00000120
        /*0348*/ 	.short	0x0100
        /*034a*/ 	.byte	0x04
	.zero		1


	//   ....[36]....
        /*034c*/ 	.word	0x00000d80
        /*0350*/ 	.word	0x000000ff
        /*0354*/ 	.word	0x00000118
        /*0358*/ 	.short	0x0100
        /*035a*/ 	.byte	0x04
	.zero		1


	//   ....[37]....
        /*035c*/ 	.word	0x00000d90
        /*0360*/ 	.word	0x000000ff
        /*0364*/ 	.word	0x00000128
        /*0368*/ 	.short	0x0100
        /*036a*/ 	.byte	0x04
	.zero		1


	//   ....[38]....
        /*036c*/ 	.word	0x00001a20
        /*0370*/ 	.word	0x00000003
        /*0374*/ 	.word	0x00000120
        /*0378*/ 	.short	0x010a
        /*037a*/ 	.byte	0xff
	.zero		1


	//   ....[39]....
        /*037c*/ 	.word	0x00001a50
        /*0380*/ 	.word	0x00000003
        /*0384*/ 	.word	0x00000110
        /*0388*/ 	.short	0x0101
        /*038a*/ 	.byte	0xff
	.zero		1


	//   ....[40]....
        /*038c*/ 	.word	0x00001b20
        /*0390*/ 	.word	0x000000ff
        /*0394*/ 	.word	0x00000030
        /*0398*/ 	.short	0x010a
        /*039a*/ 	.byte	0x04
	.zero		1


	//   ....[41]....
        /*039c*/ 	.word	0x00001bb0
        /*03a0*/ 	.word	0x000000ff
        /*03a4*/ 	.word	0x00000030
        /*03a8*/ 	.short	0x010a
        /*03aa*/ 	.byte	0x21
	.zero		1


	//   ....[42]....
        /*03ac*/ 	.word	0x00001d70
        /*03b0*/ 	.word	0x000000ff
        /*03b4*/ 	.word	0x00000030
        /*03b8*/ 	.short	0x010a
        /*03ba*/ 	.byte	0x05
	.zero		1


	//   ....[43]....
        /*03bc*/ 	.word	0x00001ec0
        /*03c0*/ 	.word	0x000000ff
        /*03c4*/ 	.word	0x000000a8
        /*03c8*/ 	.short	0x0101
        /*03ca*/ 	.byte	0x0d
	.zero		1


	//   ....[44]....
        /*03cc*/ 	.word	0x00001ee0
        /*03d0*/ 	.word	0x000000ff
        /*03d4*/ 	.word	0x00000030
        /*03d8*/ 	.short	0x010a
        /*03da*/ 	.byte	0x04
	.zero		1


	//   ....[45]....
        /*03dc*/ 	.word	0x00001f70
        /*03e0*/ 	.word	0x000000ff
        /*03e4*/ 	.word	0x00000030
        /*03e8*/ 	.short	0x010a
        /*03ea*/ 	.byte	0x19
	.zero		1


	//   ....[46]....
        /*03ec*/ 	.word	0x00002110
        /*03f0*/ 	.word	0x000000ff
        /*03f4*/ 	.word	0x00000030
        /*03f8*/ 	.short	0x010a
        /*03fa*/ 	.byte	0x05
	.zero		1


	//   ....[47]....
        /*03fc*/ 	.word	0x000022b0
        /*0400*/ 	.word	0x00000003
        /*0404*/ 	.word	0x000000b0
        /*0408*/ 	.short	0x010a
        /*040a*/ 	.byte	0xff
	.zero		1


	//   ....[48]....
        /*040c*/ 	.word	0x00002400
        /*0410*/ 	.word	0x00000000
        /*0414*/ 	.word	0x00000000
        /*0418*/ 	.short	0x0101
        /*041a*/ 	.byte	0xff
	.zero		1


	//   ....[49]....
        /*041c*/ 	.word	0x000029b0
        /*0420*/ 	.word	0x000000ff
        /*0424*/ 	.word	0x00000000
        /*0428*/ 	.short	0x010a
        /*042a*/ 	.byte	0x04
	.zero		1


	//   ....[50]....
        /*042c*/ 	.word	0x00002a40
        /*0430*/ 	.word	0x000000ff
        /*0434*/ 	.word	0x00000000
        /*0438*/ 	.short	0x010a
        /*043a*/ 	.byte	0x05
	.zero		1


	//   ....[51]....
        /*043c*/ 	.word	0x00002ad0
        /*0440*/ 	.word	0x000000ff
        /*0444*/ 	.word	0x00000000
        /*0448*/ 	.short	0x010a
        /*044a*/ 	.byte	0x05
	.zero		1


	//   ....[52]....
        /*044c*/ 	.word	0x00002b60
        /*0450*/ 	.word	0x000000ff
        /*0454*/ 	.word	0x00000000
        /*0458*/ 	.short	0x010a
        /*045a*/ 	.byte	0x05
	.zero		1


	//   ....[53]....
        /*045c*/ 	.word	0x00002bf0
        /*0460*/ 	.word	0x000000ff
        /*0464*/ 	.word	0x00000000
        /*0468*/ 	.short	0x010a
        /*046a*/ 	.byte	0x05
	.zero		1


	//   ....[54]....
        /*046c*/ 	.word	0x00002c90
        /*0470*/ 	.word	0x00000000
        /*0474*/ 	.word	0x00000000
        /*0478*/ 	.short	0x010a
        /*047a*/ 	.byte	0xff
	.zero		1


	//   ....[55]....
        /*047c*/ 	.word	0x00002db0
        /*0480*/ 	.word	0x00000002
        /*0484*/ 	.word	0x00000110
        /*0488*/ 	.short	0x010a
        /*048a*/ 	.byte	0xff
	.zero		1


	//   ....[56]....
        /*048c*/ 	.word	0x00002e10
        /*0490*/ 	.word	0x00000004
        /*0494*/ 	.word	0x00000000
        /*0498*/ 	.short	0x0101
        /*049a*/ 	.byte	0xff
	.zero		1


	//   ....[57]....
        /*049c*/ 	.word	0x00002e30
        /*04a0*/ 	.word	0x000000ff
        /*04a4*/ 	.word	0x000000c0
        /*04a8*/ 	.short	0x010a
        /*04aa*/ 	.byte	0x04
	.zero		1


	//   ....[58]....
        /*04ac*/ 	.word	0x00002f50
        /*04b0*/ 	.word	0x00000002
        /*04b4*/ 	.word	0x000000b0
        /*04b8*/ 	.short	0x010a
        /*04ba*/ 	.byte	0xff
	.zero		1


	//   ....[59]....
        /*04bc*/ 	.word	0x00003060
        /*04c0*/ 	.word	0x00000002
        /*04c4*/ 	.word	0x00000000
        /*04c8*/ 	.short	0x0101
        /*04ca*/ 	.byte	0xff
	.zero		1


	//   ....[60]....
        /*04cc*/ 	.word	0x000030f0
        /*04d0*/ 	.word	0x000000ff
        /*04d4*/ 	.word	0x000000c0
        /*04d8*/ 	.short	0x0106
        /*04da*/ 	.byte	0x04
	.zero		1


	//   ....[61]....
        /*04dc*/ 	.word	0x00003110
        /*04e0*/ 	.word	0x000000ff
        /*04e4*/ 	.word	0x000000c0
        /*04e8*/ 	.short	0x010a
        /*04ea*/ 	.byte	0x04
	.zero		1


	//   ....[62]....
        /*04ec*/ 	.word	0x000031a0
        /*04f0*/ 	.word	0x000000ff
        /*04f4*/ 	.word	0x000000c0
        /*04f8*/ 	.short	0x0106
        /*04fa*/ 	.byte	0x07
	.zero		1


	//   ....[63]....
        /*04fc*/ 	.word	0x000031e0
        /*0500*/ 	.word	0x00000000
        /*0504*/ 	.word	0x000000c0
        /*0508*/ 	.short	0x010a
        /*050a*/ 	.byte	0xff
	.zero		1


	//   ....[64]....
        /*050c*/ 	.word	0x00003730
        /*0510*/ 	.word	0x00000000
        /*0514*/ 	.word	0x000000b0
        /*0518*/ 	.short	0x010a
        /*051a*/ 	.byte	0xff
	.zero		1


	//   ....[65]....
        /*051c*/ 	.word	0x00003840
        /*0520*/ 	.word	0x00000003
        /*0524*/ 	.word	0x00000000
        /*0528*/ 	.short	0x0101
        /*052a*/ 	.byte	0xff
	.zero		1


	//   ....[66]....
        /*052c*/ 	.word	0x00003850
        /*0530*/ 	.word	0x000000ff
        /*0534*/ 	.word	0x00000000
        /*0538*/ 	.short	0x010a
        /*053a*/ 	.byte	0x04
	.zero		1


	//   ....[67]....
        /*053c*/ 	.word	0x00003870
        /*0540*/ 	.word	0x000000ff
        /*0544*/ 	.word	0x000000f0
        /*0548*/ 	.short	0x010a
        /*054a*/ 	.byte	0x1e
	.zero		1


	//   ....[68]....
        /*054c*/ 	.word	0x00003940
        /*0550*/ 	.word	0x000000ff
        /*0554*/ 	.word	0x00000000
        /*0558*/ 	.short	0x010a
        /*055a*/ 	.byte	0x05
	.zero		1


	//   ....[69]....
        /*055c*/ 	.word	0x00003a80
        /*0560*/ 	.word	0x000000ff
        /*0564*/ 	.word	0x00000000
        /*0568*/ 	.short	0x010a
        /*056a*/ 	.byte	0x04
	.zero		1


	//   ....[70]....
        /*056c*/ 	.word	0x00003d10
        /*0570*/ 	.word	0x000000ff
        /*0574*/ 	.word	0x00000000
        /*0578*/ 	.short	0x010a
        /*057a*/ 	.byte	0x04
	.zero		1


	//   ....[71]....
        /*057c*/ 	.word	0x00003da0
        /*0580*/ 	.word	0x000000ff
        /*0584*/ 	.word	0x00000000
        /*0588*/ 	.short	0x010a
        /*058a*/ 	.byte	0x05
	.zero		1


	//   ....[72]....
        /*058c*/ 	.word	0x00003e30
        /*0590*/ 	.word	0x000000ff
        /*0594*/ 	.word	0x00000000
        /*0598*/ 	.short	0x010a
        /*059a*/ 	.byte	0x05
	.zero		1


	//   ....[73]....
        /*059c*/ 	.word	0x00003ec0
        /*05a0*/ 	.word	0x000000ff
        /*05a4*/ 	.word	0x00000000
        /*05a8*/ 	.short	0x010a
        /*05aa*/ 	.byte	0x04
	.zero		1


	//   ....[74]....
        /*05ac*/ 	.word	0x00004390
        /*05b0*/ 	.word	0x0000000c
        /*05b4*/ 	.word	0x000000b0
        /*05b8*/ 	.short	0x010a
        /*05ba*/ 	.byte	0xff
	.zero		1


	//   ....[75]....
        /*05bc*/ 	.word	0x00004500
        /*05c0*/ 	.word	0x00000000
        /*05c4*/ 	.word	0x00000000
        /*05c8*/ 	.short	0x0101
        /*05ca*/ 	.byte	0xff
	.zero		1


	//   ....[76]....
        /*05cc*/ 	.word	0x00004990
        /*05d0*/ 	.word	0x000000ff
        /*05d4*/ 	.word	0x000000a8
        /*05d8*/ 	.short	0x010a
        /*05da*/ 	.byte	0x15
	.zero		1


	//   ....[77]....
        /*05dc*/ 	.word	0x00004b10
        /*05e0*/ 	.word	0x000000ff
        /*05e4*/ 	.word	0x00000080
        /*05e8*/ 	.short	0x010a
        /*05ea*/ 	.byte	0x15
	.zero		1


	//   ....[78]....
        /*05ec*/ 	.word	0x00004c90
        /*05f0*/ 	.word	0x000000ff
        /*05f4*/ 	.word	0x00000060
        /*05f8*/ 	.short	0x010b
        /*05fa*/ 	.byte	0x15
	.zero		1


	//   ....[79]....
        /*05fc*/ 	.word	0x00004ca0
        /*0600*/ 	.word	0x000000ff
        /*0604*/ 	.word	0x00000000
        /*0608*/ 	.short	0x0101
        /*060a*/ 	.byte	0x06
	.zero		1


	//   ....[80]....
        /*060c*/ 	.word	0x00004cb0
        /*0610*/ 	.word	0x000000ff
        /*0614*/ 	.word	0x00000088
        /*0618*/ 	.short	0x010a
        /*061a*/ 	.byte	0x15
	.zero		1


	//   ....[81]....
        /*061c*/ 	.word	0x00004e10
        /*0620*/ 	.word	0x000000ff
        /*0624*/ 	.word	0x00000068
        /*0628*/ 	.short	0x010b
        /*062a*/ 	.byte	0x15
	.zero		1


	//   ....[82]....
        /*062c*/ 	.word	0x00004e20
        /*0630*/ 	.word	0x000000ff
        /*0634*/ 	.word	0x00000000
        /*0638*/ 	.short	0x0101
        /*063a*/ 	.byte	0x06
	.zero		1


	//   ....[83]....
        /*063c*/ 	.word	0x00004e30
        /*0640*/ 	.word	0x000000ff
        /*0644*/ 	.word	0x00000090
        /*0648*/ 	.short	0x010a
        /*064a*/ 	.byte	0x15
	.zero		1


	//   ....[84]....
        /*064c*/ 	.word	0x00004f80
        /*0650*/ 	.word	0x000000ff
        /*0654*/ 	.word	0x00000070
        /*0658*/ 	.short	0x010b
        /*065a*/ 	.byte	0x15
	.zero		1


	//   ....[85]....
        /*065c*/ 	.word	0x00004f90
        /*0660*/ 	.word	0x000000ff
        /*0664*/ 	.word	0x00000000
        /*0668*/ 	.short	0x0101
        /*066a*/ 	.byte	0x06
	.zero		1


	//   ....[86]....
        /*066c*/ 	.word	0x00004fa0
        /*0670*/ 	.word	0x000000ff
        /*0674*/ 	.word	0x00000098
        /*0678*/ 	.short	0x010a
        /*067a*/ 	.byte	0x15
	.zero		1


	//   ....[87]....
        /*067c*/ 	.word	0x00005190
        /*0680*/ 	.word	0x000000ff
        /*0684*/ 	.word	0x00000078
        /*0688*/ 	.short	0x010b
        /*068a*/ 	.byte	0x15
	.zero		1


	//   ....[88]....
        /*068c*/ 	.word	0x000051a0
        /*0690*/ 	.word	0x000000ff
        /*0694*/ 	.word	0x00000000
        /*0698*/ 	.short	0x0101
        /*069a*/ 	.byte	0x25
	.zero		1


	//   ....[89]....
        /*069c*/ 	.word	0x000051d0
        /*06a0*/ 	.word	0x000000ff
        /*06a4*/ 	.word	0x00000080
        /*06a8*/ 	.short	0x010a
        /*06aa*/ 	.byte	0x15
	.zero		1


	//   ....[90]....
        /*06ac*/ 	.word	0x000051f0
        /*06b0*/ 	.word	0x000000ff
        /*06b4*/ 	.word	0x00000088
        /*06b8*/ 	.short	0x010a
        /*06ba*/ 	.byte	0x15
	.zero		1


	//   ....[91]....
        /*06bc*/ 	.word	0x00005210
        /*06c0*/ 	.word	0x000000ff
        /*06c4*/ 	.word	0x00000090
        /*06c8*/ 	.short	0x010a
        /*06ca*/ 	.byte	0x15
	.zero		1


	//   ....[92]....
        /*06cc*/ 	.word	0x00005250
        /*06d0*/ 	.word	0x00000000
        /*06d4*/ 	.word	0x00000098
        /*06d8*/ 	.short	0x010a
        /*06da*/ 	.byte	0xff
	.zero		1


	//   ....[93]....
        /*06dc*/ 	.word	0x00005560
        /*06e0*/ 	.word	0x00000003
        /*06e4*/ 	.word	0x000000b0
        /*06e8*/ 	.short	0x010a
        /*06ea*/ 	.byte	0xff
	.zero		1


	//   ....[94]....
        /*06ec*/ 	.word	0x000056e0
        /*06f0*/ 	.word	0x00000000
        /*06f4*/ 	.word	0x00000000
        /*06f8*/ 	.short	0x0101
        /*06fa*/ 	.byte	0xff
	.zero		1


	//   ....[95]....
        /*06fc*/ 	.word	0x00006250
        /*0700*/ 	.word	0x000000ff
        /*0704*/ 	.word	0x00000060
        /*0708*/ 	.short	0x010a
        /*070a*/ 	.byte	0x2c
	.zero		1


	//   ....[96]....
        /*070c*/ 	.word	0x00006290
        /*0710*/ 	.word	0x00000063
        /*0714*/ 	.word	0x000000d0
        /*0718*/ 	.short	0x010a
        /*071a*/ 	.byte	0xff
	.zero		1


	//   ....[97]....
        /*071c*/ 	.word	0x00006380
        /*0720*/ 	.word	0x000000ff
        /*0724*/ 	.word	0x00000060
        /*0728*/ 	.short	0x010a
        /*072a*/ 	.byte	0x2c
	.zero		1


	//   ....[98]....
        /*072c*/ 	.word	0x00006470
        /*0730*/ 	.word	0x00000063
        /*0734*/ 	.word	0x000000d0
        /*0738*/ 	.short	0x010a
        /*073a*/ 	.byte	0xff
	.zero		1


	//   ....[99]....
        /*073c*/ 	.word	0x00006f40
        /*0740*/ 	.word	0x00000000
        /*0744*/ 	.word	0x00000000
        /*0748*/ 	.short	0x0101
        /*074a*/ 	.byte	0xff
	.zero		1


	//   ....[100]....
        /*074c*/ 	.word	0x00006f50
        /*0750*/ 	.word	0x00000003
        /*0754*/ 	.word	0x00000060
        /*0758*/ 	.short	0x010a
        /*075a*/ 	.byte	0xff
	.zero		1


	//   ....[101]....
        /*075c*/ 	.word	0x00007030
        /*0760*/ 	.word	0x00000003
        /*0764*/ 	.word	0x00000060
        /*0768*/ 	.short	0x010a
        /*076a*/ 	.byte	0xff
	.zero		1


	//   ....[102]....
        /*076c*/ 	.word	0x00007ba0
        /*0770*/ 	.word	0x0000003d
        /*0774*/ 	.word	0x00000000
        /*0778*/ 	.short	0x0101
        /*077a*/ 	.byte	0xff
	.zero		1


	//   ....[103]....
        /*077c*/ 	.word	0x00007bc0
        /*0780*/ 	.word	0x0000003e
        /*0784*/ 	.word	0x00000060
        /*0788*/ 	.short	0x010a
        /*078a*/ 	.byte	0xff
	.zero		1


	//   ....[104]....
        /*078c*/ 	.word	0x00007c90
        /*0790*/ 	.word	0x0000003e
        /*0794*/ 	.word	0x00000060
        /*0798*/ 	.short	0x010a
        /*079a*/ 	.byte	0xff
	.zero		1


	//   ....[105]....
        /*079c*/ 	.word	0x00008800
        /*07a0*/ 	.word	0x0000003d
        /*07a4*/ 	.word	0x00000000
        /*07a8*/ 	.short	0x0101
        /*07aa*/ 	.byte	0xff
	.zero		1


	//   ....[106]....
        /*07ac*/ 	.word	0x00008820
        /*07b0*/ 	.word	0x0000003e
        /*07b4*/ 	.word	0x00000060
        /*07b8*/ 	.short	0x010a
        /*07ba*/ 	.byte	0xff
	.zero		1


	//   ....[107]....
        /*07bc*/ 	.word	0x000088f0
        /*07c0*/ 	.word	0x0000003e
        /*07c4*/ 	.word	0x00000060
        /*07c8*/ 	.short	0x010a
        /*07ca*/ 	.byte	0xff
	.zero		1


	//   ....[108]....
        /*07cc*/ 	.word	0x00008c30
        /*07d0*/ 	.word	0x000000ff
        /*07d4*/ 	.word	0x00000000
        /*07d8*/ 	.short	0x0101
        /*07da*/ 	.byte	0x04
	.zero		1


	//   ....[109]....
        /*07dc*/ 	.word	0x000094c0
        /*07e0*/ 	.word	0x00000002
        /*07e4*/ 	.word	0x00000000
        /*07e8*/ 	.short	0x0101
        /*07ea*/ 	.byte	0xff
	.zero		1


	//   ....[110]....
        /*07ec*/ 	.word	0x00009750
        /*07f0*/ 	.word	0x000000ff
        /*07f4*/ 	.word	0x00000000
        /*07f8*/ 	.short	0x0101
        /*07fa*/ 	.byte	0x04
	.zero		1


	//   ....[111]....
        /*07fc*/ 	.word	0x00009770
        /*0800*/ 	.word	0x00000003
        /*0804*/ 	.word	0x00000120
        /*0808*/ 	.short	0x010a
        /*080a*/ 	.byte	0xff
	.zero		1


	//   ....[112]....
        /*080c*/ 	.word	0x000097d0
        /*0810*/ 	.word	0x00000000
        /*0814*/ 	.word	0x00000030
        /*0818*/ 	.short	0x010a
        /*081a*/ 	.byte	0xff
	.zero		1


	//   ....[113]....
        /*081c*/ 	.word	0x00009830
        /*0820*/ 	.word	0x00000000
        /*0824*/ 	.word	0x00000030
        /*0828*/ 	.short	0x010a
        /*082a*/ 	.byte	0xff
	.zero		1


	//   ....[114]....
        /*082c*/ 	.word	0x00009880
        /*0830*/ 	.word	0x00000003
        /*0834*/ 	.word	0x000000b0
        /*0838*/ 	.short	0x010a
        /*083a*/ 	.byte	0xff
	.zero		1


	//   ....[115]....
        /*083c*/ 	.word	0x000098e0
        /*0840*/ 	.word	0x00000000
        /*0844*/ 	.word	0x00000000
        /*0848*/ 	.short	0x010a
        /*084a*/ 	.byte	0xff
	.zero		1


	//   ....[116]....
        /*084c*/ 	.word	0x00009940
        /*0850*/ 	.word	0x00000000
        /*0854*/ 	.word	0x00000000
        /*0858*/ 	.short	0x010a
        /*085a*/ 	.byte	0xff
	.zero		1


	//   ....[117]....
        /*085c*/ 	.word	0x000099a0
        /*0860*/ 	.word	0x00000000
        /*0864*/ 	.word	0x00000000
        /*0868*/ 	.short	0x010a
        /*086a*/ 	.byte	0xff
	.zero		1


	//   ....[118]....
        /*086c*/ 	.word	0x00009a00
        /*0870*/ 	.word	0x00000000
        /*0874*/ 	.word	0x00000000
        /*0878*/ 	.short	0x010a
        /*087a*/ 	.byte	0xff
	.zero		1


	//   ....[119]....
        /*087c*/ 	.word	0x00009a60
        /*0880*/ 	.word	0x00000000
        /*0884*/ 	.word	0x00000000
        /*0888*/ 	.short	0x010a
        /*088a*/ 	.byte	0xff
	.zero		1


	//   ....[120]....
        /*088c*/ 	.word	0x00009ab0
        /*0890*/ 	.word	0x00000002
        /*0894*/ 	.word	0x00000110
        /*0898*/ 	.short	0x010a
        /*089a*/ 	.byte	0xff
	.zero		1


	//   ....[121]....
        /*089c*/ 	.word	0x00009b10
        /*08a0*/ 	.word	0x00000002
        /*08a4*/ 	.word	0x000000c0
        /*08a8*/ 	.short	0x010a
        /*08aa*/ 	.byte	0xff
	.zero		1


	//   ....[122]....
        /*08ac*/ 	.word	0x00009b60
        /*08b0*/ 	.word	0x00000002
        /*08b4*/ 	.word	0x000000b0
        /*08b8*/ 	.short	0x010a
        /*08ba*/ 	.byte	0xff
	.zero		1


	//   ....[123]....
        /*08bc*/ 	.word	0x00009bc0
        /*08c0*/ 	.word	0x00000000
        /*08c4*/ 	.word	0x000000c0
        /*08c8*/ 	.short	0x010a
        /*08ca*/ 	.byte	0xff
	.zero		1


	//   ....[124]....
        /*08cc*/ 	.word	0x00009c10
        /*08d0*/ 	.word	0x00000000
        /*08d4*/ 	.word	0x000000b0
        /*08d8*/ 	.short	0x010a
        /*08da*/ 	.byte	0xff
	.zero		1


	//   ....[125]....
        /*08dc*/ 	.word	0x00009c70
        /*08e0*/ 	.word	0x00000003
        /*08e4*/ 	.word	0x000000f0
        /*08e8*/ 	.short	0x010a
        /*08ea*/ 	.byte	0xff
	.zero		1


	//   ....[126]....
        /*08ec*/ 	.word	0x00009cd0
        /*08f0*/ 	.word	0x00000000
        /*08f4*/ 	.word	0x00000000
        /*08f8*/ 	.short	0x010a
        /*08fa*/ 	.byte	0xff
	.zero		1


	//   ....[127]....
        /*08fc*/ 	.word	0x00009d30
        /*0900*/ 	.word	0x00000000
        /*0904*/ 	.word	0x00000000
        /*0908*/ 	.short	0x010a
        /*090a*/ 	.byte	0xff
	.zero		1


	//   ....[128]....
        /*090c*/ 	.word	0x00009d90
        /*0910*/ 	.word	0x00000000
        /*0914*/ 	.word	0x00000000
        /*0918*/ 	.short	0x010a
        /*091a*/ 	.byte	0xff
	.zero		1


	//   ....[129]....
        /*091c*/ 	.word	0x00009df0
        /*0920*/ 	.word	0x00000000
        /*0924*/ 	.word	0x00000000
        /*0928*/ 	.short	0x010a
        /*092a*/ 	.byte	0xff
	.zero		1


	//   ....[130]....
        /*092c*/ 	.word	0x00009e50
        /*0930*/ 	.word	0x00000000
        /*0934*/ 	.word	0x00000000
        /*0938*/ 	.short	0x010a
        /*093a*/ 	.byte	0xff
	.zero		1


	//   ....[131]....
        /*093c*/ 	.word	0x00009ea0
        /*0940*/ 	.word	0x0000000c
        /*0944*/ 	.word	0x000000b0
        /*0948*/ 	.short	0x010a
        /*094a*/ 	.byte	0xff
	.zero		1


	//   ....[132]....
        /*094c*/ 	.word	0x00009f00
        /*0950*/ 	.word	0x00000000
        /*0954*/ 	.word	0x000000a8
        /*0958*/ 	.short	0x010a
        /*095a*/ 	.byte	0xff
	.zero		1


	//   ....[133]....
        /*095c*/ 	.word	0x00009f60
        /*0960*/ 	.word	0x00000000
        /*0964*/ 	.word	0x00000080
        /*0968*/ 	.short	0x010a
        /*096a*/ 	.byte	0xff
	.zero		1


	//   ....[134]....
        /*096c*/ 	.word	0x00009fc0
        /*0970*/ 	.word	0x00000000
        /*0974*/ 	.word	0x00000088
        /*0978*/ 	.short	0x010a
        /*097a*/ 	.byte	0xff
	.zero		1


	//   ....[135]....
        /*097c*/ 	.word	0x0000a020
        /*0980*/ 	.word	0x00000000
        /*0984*/ 	.word	0x00000090
        /*0988*/ 	.short	0x010a
        /*098a*/ 	.byte	0xff
	.zero		1


	//   ....[136]....
        /*098c*/ 	.word	0x0000a080
        /*0990*/ 	.word	0x00000000
        /*0994*/ 	.word	0x00000098
        /*0998*/ 	.short	0x010a
        /*099a*/ 	.byte	0xff
	.zero		1


	//   ....[137]....
        /*099c*/ 	.word	0x0000a0e0
        /*09a0*/ 	.word	0x00000000
        /*09a4*/ 	.word	0x00000080
        /*09a8*/ 	.short	0x010a
        /*09aa*/ 	.byte	0xff
	.zero		1


	//   ....[138]....
        /*09ac*/ 	.word	0x0000a140
        /*09b0*/ 	.word	0x00000000
        /*09b4*/ 	.word	0x00000088
        /*09b8*/ 	.short	0x010a
        /*09ba*/ 	.byte	0xff
	.zero		1


	//   ....[139]....
        /*09bc*/ 	.word	0x0000a1a0
        /*09c0*/ 	.word	0x00000000
        /*09c4*/ 	.word	0x00000090
        /*09c8*/ 	.short	0x010a
        /*09ca*/ 	.byte	0xff
	.zero		1


	//   ....[140]....
        /*09cc*/ 	.word	0x0000a1f0
        /*09d0*/ 	.word	0x00000003
        /*09d4*/ 	.word	0x000000b0
        /*09d8*/ 	.short	0x010a
        /*09da*/ 	.byte	0xff
	.zero		1


	//   ....[141]....
        /*09dc*/ 	.word	0x0000a250
        /*09e0*/ 	.word	0x00000002
        /*09e4*/ 	.word	0x00000060
        /*09e8*/ 	.short	0x010a
        /*09ea*/ 	.byte	0xff
	.zero		1


	//   ....[142]....
        /*09ec*/ 	.word	0x0000a2a0
        /*09f0*/ 	.word	0x00000063
        /*09f4*/ 	.word	0x000000d0
        /*09f8*/ 	.short	0x010a
        /*09fa*/ 	.byte	0xff
	.zero		1


	//   ....[143]....
        /*09fc*/ 	.word	0x0000a2f0
        /*0a00*/ 	.word	0x00000003
        /*0a04*/ 	.word	0x00000060
        /*0a08*/ 	.short	0x010a
        /*0a0a*/ 	.byte	0xff
	.zero		1


	//   ....[144]....
        /*0a0c*/ 	.word	0x0000a340
        /*0a10*/ 	.word	0x0000003e
        /*0a14*/ 	.word	0x00000060
        /*0a18*/ 	.short	0x010a
        /*0a1a*/ 	.byte	0xff
	.zero		1


	//   ....[145]....
        /*0a1c*/ 	.word	0x0000a390
        /*0a20*/ 	.word	0x0000003e
        /*0a24*/ 	.word	0x00000060
        /*0a28*/ 	.short	0x010a
        /*0a2a*/ 	.byte	0xff
	.zero		1


	//----- nvinfo : EIATTR_NUM_MBARRIERS
	.align		4
.L_47:
        /*0a2c*/ 	.byte	0x03, 0x38
        /*0a2e*/ 	.short	0x0026


	//----- nvinfo : EIATTR_EXIT_INSTR_OFFSETS
	.align		4
        /*0a30*/ 	.byte	0x04, 0x1c
        /*0a32*/ 	.short	(.L_49 - .L_48)


	//   ....[0]....
.L_48:
        /*0a34*/ 	.word	0x00002cc0


	//   ....[1]....
        /*0a38*/ 	.word	0x000031b0


	//   ....[2]....
        /*0a3c*/ 	.word	0x00003210


	//   ....[3]....
        /*0a40*/ 	.word	0x00004120


	//   ....[4]....
        /*0a44*/ 	.word	0x00005280


	//   ....[5]....
        /*0a48*/ 	.word	0x000052c0


	//   ....[6]....
        /*0a4c*/ 	.word	0x00009640


	//   ....[7]....
        /*0a50*/ 	.word	0x000096c0


	//   ....[8]....
        /*0a54*/ 	.word	0x000096f0


	//   ....[9]....
        /*0a58*/ 	.word	0x00009760


	//----- nvinfo : EIATTR_MAX_THREADS
	.align		4
.L_49:
        /*0a5c*/ 	.byte	0x04, 0x05
        /*0a5e*/ 	.short	(.L_51 - .L_50)
.L_50:
        /*0a60*/ 	.word	0x00000100
        /*0a64*/ 	.word	0x00000001
        /*0a68*/ 	.word	0x00000001


	//----- nvinfo : EIATTR_CRS_STACK_SIZE
	.align		4
.L_51:
        /*0a6c*/ 	.byte	0x04, 0x1e
        /*0a6e*/ 	.short	(.L_53 - .L_52)
.L_52:
        /*0a70*/ 	.word	0x00000000


	//----- nvinfo : EIATTR_CBANK_PARAM_SIZE
	.align		4
.L_53:
        /*0a74*/ 	.byte	0x03, 0x19
        /*0a76*/ 	.short	0x0800


	//----- nvinfo : EIATTR_PARAM_CBANK
	.align		4
        /*0a78*/ 	.byte	0x04, 0x0a
        /*0a7a*/ 	.short	(.L_55 - .L_54)
	.align		4
.L_54:
        /*0a7c*/ 	.word	index@(.nv.constant0._ZN7cutlass13device_kernelINS_4gemm6kernel13GemmUniversalIN4cute5tupleIJiiiiEEENS1_10collective13CollectiveMmaINS1_35MainloopSm100TmaUmmaWarpSpecializedILi6ELi2ELi4ENS5_IJNS4_1CILi1EEENSA_ILi8EEESB_EEEEENS5_IJNSA_ILi128EEESF_NSA_ILi64EEEEEENS_6half_tENS5_IJlSB_lEEESI_NS5_IJSB_llEEENS4_8TiledMMAINS4_8MMA_AtomIJNS4_20SM100_MMA_F16BF16_SSISI_SI_fLi128ELi128ELNS4_4UMMA5MajorE0ELSP_1ELNSO_7ScaleInE0ELSQ_0EEEEEENS4_6LayoutINS5_IJSB_SB_SB_EEENS5_IJNSA_ILi0EEESV_SV_EEEEENS5_IJNS4_10UnderscoreESY_SY_EEEEENS4_23SM90_TMA_LOAD_MULTICASTENS4_14ComposedLayoutINS4_7SwizzleILi3ELi4ELi3EEENS4_18smem_ptr_flag_bitsILi16EEENST_INS5_IJSC_SG_EEENS5_IJSG_SB_EEEEEEEvNS4_8identityENS4_13SM90_TMA_LOADENS12_IS14_S16_NST_INS5_IJSG_SC_EEENS5_IJSB_SG_EEEEEEEvS1B_EENS_8epilogue10collective18CollectiveEpilogueINS1I_23Sm100TmaWarpSpecializedILi4ELi2ELi32ELb1ELb0EEEJSH_NS5_IJNST_ISF_SB_EENST_INSA_ILi32EEESB_EEEEESI_SJ_SI_SJ_NS1I_6fusion15FusionCallbacksIS1M_NS1R_17LinearCombinationISI_fSI_fLNS_15FloatRoundStyleE2EEESH_S1Q_JEEENS4_5SM1004TMEM4LOAD26SM100_TMEM_LOAD_32dp32b32xES1C_NS12_INS13_ILi2ELi4ELi3EEES16_NST_INS5_IJSC_S1O_EEENS5_IJS1O_SB_EEEEEEENS4_39AutoVectorizingCopyWithAssumedAlignmentILi128EEENS4_14SM90_TMA_STOREES25_S27_S27_EEEvvEEEEvNT_6ParamsE)
        /*0a80*/ 	.short	0x0380
        /*0a82*/ 	.short	0x0800


	//----- nvinfo : EIATTR_SW_WAR
	.align		4
.L_55:
        /*0a84*/ 	.byte	0x04, 0x36
        /*0a86*/ 	.short	(.L_57 - .L_56)
.L_56:
        /*0a88*/ 	.word	0x00000008
.L_57:


//--------------------- .nv.callgraph             --------------------------
	.section	.nv.callgraph,"",@"SHT_CUDA_CALLGRAPH"
	.align	4
	.sectionentsize	8
	.align		4
        /*0000*/ 	.word	0x00000000
	.align		4
        /*0004*/ 	.word	0xffffffff
	.align		4
        /*0008*/ 	.word	index@(_ZN7cutlass13device_kernelINS_4gemm6kernel13GemmUniversalIN4cute5tupleIJiiiiEEENS1_10collective13CollectiveMmaINS1_35MainloopSm100TmaUmmaWarpSpecializedILi6ELi2ELi4ENS5_IJNS4_1CILi1EEENSA_ILi8EEESB_EEEEENS5_IJNSA_ILi128EEESF_NSA_ILi64EEEEEENS_6half_tENS5_IJlSB_lEEESI_NS5_IJSB_llEEENS4_8TiledMMAINS4_8MMA_AtomIJNS4_20SM100_MMA_F16BF16_SSISI_SI_fLi128ELi128ELNS4_4UMMA5MajorE0ELSP_1ELNSO_7ScaleInE0ELSQ_0EEEEEENS4_6LayoutINS5_IJSB_SB_SB_EEENS5_IJNSA_ILi0EEESV_SV_EEEEENS5_IJNS4_10UnderscoreESY_SY_EEEEENS4_23SM90_TMA_LOAD_MULTICASTENS4_14ComposedLayoutINS4_7SwizzleILi3ELi4ELi3EEENS4_18smem_ptr_flag_bitsILi16EEENST_INS5_IJSC_SG_EEENS5_IJSG_SB_EEEEEEEvNS4_8identityENS4_13SM90_TMA_LOADENS12_IS14_S16_NST_INS5_IJSG_SC_EEENS5_IJSB_SG_EEEEEEEvS1B_EENS_8epilogue10collective18CollectiveEpilogueINS1I_23Sm100TmaWarpSpecializedILi4ELi2ELi32ELb1ELb0EEEJSH_NS5_IJNST_ISF_SB_EENST_INSA_ILi32EEESB_EEEEESI_SJ_SI_SJ_NS1I_6fusion15FusionCallbacksIS1M_NS1R_17LinearCombinationISI_fSI_fLNS_15FloatRoundStyleE2EEESH_S1Q_JEEENS4_5SM1004TMEM4LOAD26SM100_TMEM_LOAD_32dp32b32xES1C_NS12_INS13_ILi2ELi4ELi3EEES16_NST_INS5_IJSC_S1O_EEENS5_IJS1O_SB_EEEEEEENS4_39AutoVectorizingCopyWithAssumedAlignmentILi128EEENS4_14SM90_TMA_STOREES25_S27_S27_EEEvvEEEEvNT_6ParamsE)
	.align		4
        /*000c*/ 	.word	index@(__assertfail)
	.align		4
        /*0010*/ 	.word	0x00000000
	.align		4
        /*0014*/ 	.word	0xfffffffe
	.align		4
        /*0018*/ 	.word	0x00000000
	.align		4
        /*001c*/ 	.word	0xfffffffd
	.align		4
        /*0020*/ 	.word	0x00000000
	.align		4
        /*0024*/ 	.word	0xfffffffc


//--------------------- .nv.constant4             --------------------------
	.section	.nv.constant4,"a",@progbits
	.align	8
	.align		8
.nv.constant4:
        /*0000*/ 	.dword	__assertfail
	.align		8
        /*0008*/ 	.dword	__unnamed_1
	.align		8
        /*0010*/ 	.dword	__unnamed_2
	.align		8
        /*0018*/ 	.dword	_ZN40_INTERNAL_527cbf37_4_k_cu_40b5de0a_399704cuda3std3__45__cpo5beginE
	.align		8
        /*0020*/ 	.dword	_ZN40_INTERNAL_527cbf37_4_k_cu_40b5de0a_399704cuda3std3__45__cpo3endE
	.align		8
        /*0028*/ 	.dword	_ZN40_INTERNAL_527cbf37_4_k_cu_40b5de0a_399704cuda3std3__45__cpo6cbeginE
	.align		8
        /*0030*/ 	.dword	_ZN40_INTERNAL_527cbf37_4_k_cu_40b5de0a_399704cuda3std3__45__cpo4cendE
	.align		8
        /*0038*/ 	.dword	_ZN40_INTERNAL_527cbf37_4_k_cu_40b5de0a_399704cuda3std3__442_GLOBAL__N__527cbf37_4_k_cu_40b5de0a_399706ignoreE
	.align		8
        /*0040*/ 	.dword	_ZN40_INTERNAL_527cbf37_4_k_cu_40b5de0a_399704cuda3std3__419piecewise_constructE
	.align		8
        /*0048*/ 	.dword	_ZN40_INTERNAL_527cbf37_4_k_cu_40b5de0a_399704cuda3std3__48in_placeE
	.align		8
        /*0050*/ 	.dword	_ZN40_INTERNAL_527cbf37_4_k_cu_40b5de0a_399704cuda3std6ranges3__45__cpo4swapE
	.align		8
        /*0058*/ 	.dword	_ZN40_INTERNAL_527cbf37_4_k_cu_40b5de0a_399704cuda3std6ranges3__45__cpo9iter_moveE
	.align		8
        /*0060*/ 	.dword	_ZN40_INTERNAL_527cbf37_4_k_cu_40b5de0a_399704cute7productE
	.align		8
        /*0068*/ 	.dword	_ZN40_INTERNAL_527cbf37_4_k_cu_40b5de0a_399704cute1_E
	.align		8
        /*0070*/ 	.dword	$str$25
	.align		8
        /*0078*/ 	.dword	$str$26
	.align		8
        /*0080*/ 	.dword	$str$27
	.align		8
        /*0088*/ 	.dword	$str$28


//--------------------- .text._ZN7cutlass13device_kernelINS_4gemm6kernel13GemmUniversalIN4cute5tupleIJiiiiEEENS1_10collective13CollectiveMmaINS1_35MainloopSm100TmaUmmaWarpSpecializedILi6ELi2ELi4ENS5_IJNS4_1CILi1EEENSA_ILi8EEESB_EEEEENS5_IJNSA_ILi128EEESF_NSA_ILi64EEEEEENS_6half_tENS5_IJlSB_lEEESI_NS5_IJSB_llEEENS4_8TiledMMAINS4_8MMA_AtomIJNS4_20SM100_MMA_F16BF16_SSISI_SI_fLi128ELi128ELNS4_4UMMA5MajorE0ELSP_1ELNSO_7ScaleInE0ELSQ_0EEEEEENS4_6LayoutINS5_IJSB_SB_SB_EEENS5_IJNSA_ILi0EEESV_SV_EEEEENS5_IJNS4_10UnderscoreESY_SY_EEEEENS4_23SM90_TMA_LOAD_MULTICASTENS4_14ComposedLayoutINS4_7SwizzleILi3ELi4ELi3EEENS4_18smem_ptr_flag_bitsILi16EEENST_INS5_IJSC_SG_EEENS5_IJSG_SB_EEEEEEEvNS4_8identityENS4_13SM90_TMA_LOADENS12_IS14_S16_NST_INS5_IJSG_SC_EEENS5_IJSB_SG_EEEEEEEvS1B_EENS_8epilogue10collective18CollectiveEpilogueINS1I_23Sm100TmaWarpSpecializedILi4ELi2ELi32ELb1ELb0EEEJSH_NS5_IJNST_ISF_SB_EENST_INSA_ILi32EEESB_EEEEESI_SJ_SI_SJ_NS1I_6fusion15FusionCallbacksIS1M_NS1R_17LinearCombinationISI_fSI_fLNS_15FloatRoundStyleE2EEESH_S1Q_JEEENS4_5SM1004TMEM4LOAD26SM100_TMEM_LOAD_32dp32b32xES1C_NS12_INS13_ILi2ELi4ELi3EEES16_NST_INS5_IJSC_S1O_EEENS5_IJS1O_SB_EEEEEEENS4_39AutoVectorizingCopyWithAssumedAlignmentILi128EEENS4_14SM90_TMA_STOREES25_S27_S27_EEEvvEEEEvNT_6ParamsE --------------------------
	.section	.text._ZN7cutlass13device_kernelINS_4gemm6kernel13GemmUniversalIN4cute5tupleIJiiiiEEENS1_10collective13CollectiveMmaINS1_35MainloopSm100TmaUmmaWarpSpecializedILi6ELi2ELi4ENS5_IJNS4_1CILi1EEENSA_ILi8EEESB_EEEEENS5_IJNSA_ILi128EEESF_NSA_ILi64EEEEEENS_6half_tENS5_IJlSB_lEEESI_NS5_IJSB_llEEENS4_8TiledMMAINS4_8MMA_AtomIJNS4_20SM100_MMA_F16BF16_SSISI_SI_fLi128ELi128ELNS4_4UMMA5MajorE0ELSP_1ELNSO_7ScaleInE0ELSQ_0EEEEEENS4_6LayoutINS5_IJSB_SB_SB_EEENS5_IJNSA_ILi0EEESV_SV_EEEEENS5_IJNS4_10UnderscoreESY_SY_EEEEENS4_23SM90_TMA_LOAD_MULTICASTENS4_14ComposedLayoutINS4_7SwizzleILi3ELi4ELi3EEENS4_18smem_ptr_flag_bitsILi16EEENST_INS5_IJSC_SG_EEENS5_IJSG_SB_EEEEEEEvNS4_8identityENS4_13SM90_TMA_LOADENS12_IS14_S16_NST_INS5_IJSG_SC_EEENS5_IJSB_SG_EEEEEEEvS1B_EENS_8epilogue10collective18CollectiveEpilogueINS1I_23Sm100TmaWarpSpecializedILi4ELi2ELi32ELb1ELb0EEEJSH_NS5_IJNST_ISF_SB_EENST_INSA_ILi32EEESB_EEEEESI_SJ_SI_SJ_NS1I_6fusion15FusionCallbacksIS1M_NS1R_17LinearCombinationISI_fSI_fLNS_15FloatRoundStyleE2EEESH_S1Q_JEEENS4_5SM1004TMEM4LOAD26SM100_TMEM_LOAD_32dp32b32xES1C_NS12_INS13_ILi2ELi4ELi3EEES16_NST_INS5_IJSC_S1O_EEENS5_IJS1O_SB_EEEEEEENS4_39AutoVectorizingCopyWithAssumedAlignmentILi128EEENS4_14SM90_TMA_STOREES25_S27_S27_EEEvvEEEEvNT_6ParamsE,"ax",@progbits
	.align	128
.text._ZN7cutlass13device_kernelINS_4gemm6kernel13GemmUniversalIN4cute5tupleIJiiiiEEENS1_10collective13CollectiveMmaINS1_35MainloopSm100TmaUmmaWarpSpecializedILi6ELi2ELi4ENS5_IJNS4_1CILi1EEENSA_ILi8EEESB_EEEEENS5_IJNSA_ILi128EEESF_NSA_ILi64EEEEEENS_6half_tENS5_IJlSB_lEEESI_NS5_IJSB_llEEENS4_8TiledMMAINS4_8MMA_AtomIJNS4_20SM100_MMA_F16BF16_SSISI_SI_fLi128ELi128ELNS4_4UMMA5MajorE0ELSP_1ELNSO_7ScaleInE0ELSQ_0EEEEEENS4_6LayoutINS5_IJSB_SB_SB_EEENS5_IJNSA_ILi0EEESV_SV_EEEEENS5_IJNS4_10UnderscoreESY_SY_EEEEENS4_23SM90_TMA_LOAD_MULTICASTENS4_14ComposedLayoutINS4_7SwizzleILi3ELi4ELi3EEENS4_18smem_ptr_flag_bitsILi16EEENST_INS5_IJSC_SG_EEENS5_IJSG_SB_EEEEEEEvNS4_8identityENS4_13SM90_TMA_LOADENS12_IS14_S16_NST_INS5_IJSG_SC_EEENS5_IJSB_SG_EEEEEEEvS1B_EENS_8epilogue10collective18CollectiveEpilogueINS1I_23Sm100TmaWarpSpecializedILi4ELi2ELi32ELb1ELb0EEEJSH_NS5_IJNST_ISF_SB_EENST_INSA_ILi32EEESB_EEEEESI_SJ_SI_SJ_NS1I_6fusion15FusionCallbacksIS1M_NS1R_17LinearCombinationISI_fSI_fLNS_15FloatRoundStyleE2EEESH_S1Q_JEEENS4_5SM1004TMEM4LOAD26SM100_TMEM_LOAD_32dp32b32xES1C_NS12_INS13_ILi2ELi4ELi3EEES16_NST_INS5_IJSC_S1O_EEENS5_IJS1O_SB_EEEEEEENS4_39AutoVectorizingCopyWithAssumedAlignmentILi128EEENS4_14SM90_TMA_STOREES25_S27_S27_EEEvvEEEEvNT_6ParamsE:
        .type           _ZN7cutlass13device_kernelINS_4gemm6kernel13GemmUniversalIN4cute5tupleIJiiiiEEENS1_10collective13CollectiveMmaINS1_35MainloopSm100TmaUmmaWarpSpecializedILi6ELi2ELi4ENS5_IJNS4_1CILi1EEENSA_ILi8EEESB_EEEEENS5_IJNSA_ILi128EEESF_NSA_ILi64EEEEEENS_6half_tENS5_IJlSB_lEEESI_NS5_IJSB_llEEENS4_8TiledMMAINS4_8MMA_AtomIJNS4_20SM100_MMA_F16BF16_SSISI_SI_fLi128ELi128ELNS4_4UMMA5MajorE0ELSP_1ELNSO_7ScaleInE0ELSQ_0EEEEEENS4_6LayoutINS5_IJSB_SB_SB_EEENS5_IJNSA_ILi0EEESV_SV_EEEEENS5_IJNS4_10UnderscoreESY_SY_EEEEENS4_23SM90_TMA_LOAD_MULTICASTENS4_14ComposedLayoutINS4_7SwizzleILi3ELi4ELi3EEENS4_18smem_ptr_flag_bitsILi16EEENST_INS5_IJSC_SG_EEENS5_IJSG_SB_EEEEEEEvNS4_8identityENS4_13SM90_TMA_LOADENS12_IS14_S16_NST_INS5_IJSG_SC_EEENS5_IJSB_SG_EEEEEEEvS1B_EENS_8epilogue10collective18CollectiveEpilogueINS1I_23Sm100TmaWarpSpecializedILi4ELi2ELi32ELb1ELb0EEEJSH_NS5_IJNST_ISF_SB_EENST_INSA_ILi32EEESB_EEEEESI_SJ_SI_SJ_NS1I_6fusion15FusionCallbacksIS1M_NS1R_17LinearCombinationISI_fSI_fLNS_15FloatRoundStyleE2EEESH_S1Q_JEEENS4_5SM1004TMEM4LOAD26SM100_TMEM_LOAD_32dp32b32xES1C_NS12_INS13_ILi2ELi4ELi3EEES16_NST_INS5_IJSC_S1O_EEENS5_IJS1O_SB_EEEEEEENS4_39AutoVectorizingCopyWithAssumedAlignmentILi128EEENS4_14SM90_TMA_STOREES25_S27_S27_EEEvvEEEEvNT_6ParamsE,@function
        .size           _ZN7cutlass13device_kernelINS_4gemm6kernel13GemmUniversalIN4cute5tupleIJiiiiEEENS1_10collective13CollectiveMmaINS1_35MainloopSm100TmaUmmaWarpSpecializedILi6ELi2ELi4ENS5_IJNS4_1CILi1EEENSA_ILi8EEESB_EEEEENS5_IJNSA_ILi128EEESF_NSA_ILi64EEEEEENS_6half_tENS5_IJlSB_lEEESI_NS5_IJSB_llEEENS4_8TiledMMAINS4_8MMA_AtomIJNS4_20SM100_MMA_F16BF16_SSISI_SI_fLi128ELi128ELNS4_4UMMA5MajorE0ELSP_1ELNSO_7ScaleInE0ELSQ_0EEEEEENS4_6LayoutINS5_IJSB_SB_SB_EEENS5_IJNSA_ILi0EEESV_SV_EEEEENS5_IJNS4_10UnderscoreESY_SY_EEEEENS4_23SM90_TMA_LOAD_MULTICASTENS4_14ComposedLayoutINS4_7SwizzleILi3ELi4ELi3EEENS4_18smem_ptr_flag_bitsILi16EEENST_INS5_IJSC_SG_EEENS5_IJSG_SB_EEEEEEEvNS4_8identityENS4_13SM90_TMA_LOADENS12_IS14_S16_NST_INS5_IJSG_SC_EEENS5_IJSB_SG_EEEEEEEvS1B_EENS_8epilogue10collective18CollectiveEpilogueINS1I_23Sm100TmaWarpSpecializedILi4ELi2ELi32ELb1ELb0EEEJSH_NS5_IJNST_ISF_SB_EENST_INSA_ILi32EEESB_EEEEESI_SJ_SI_SJ_NS1I_6fusion15FusionCallbacksIS1M_NS1R_17LinearCombinationISI_fSI_fLNS_15FloatRoundStyleE2EEESH_S1Q_JEEENS4_5SM1004TMEM4LOAD26SM100_TMEM_LOAD_32dp32b32xES1C_NS12_INS13_ILi2ELi4ELi3EEES16_NST_INS5_IJSC_S1O_EEENS5_IJS1O_SB_EEEEEEENS4_39AutoVectorizingCopyWithAssumedAlignmentILi128EEENS4_14SM90_TMA_STOREES25_S27_S27_EEEvvEEEEvNT_6ParamsE,(.L_x_189 - _ZN7cutlass13device_kernelINS_4gemm6kernel13GemmUniversalIN4cute5tupleIJiiiiEEENS1_10collective13CollectiveMmaINS1_35MainloopSm100TmaUmmaWarpSpecializedILi6ELi2ELi4ENS5_IJNS4_1CILi1EEENSA_ILi8EEESB_EEEEENS5_IJNSA_ILi128EEESF_NSA_ILi64EEEEEENS_6half_tENS5_IJlSB_lEEESI_NS5_IJSB_llEEENS4_8TiledMMAINS4_8MMA_AtomIJNS4_20SM100_MMA_F16BF16_SSISI_SI_fLi128ELi128ELNS4_4UMMA5MajorE0ELSP_1ELNSO_7ScaleInE0ELSQ_0EEEEEENS4_6LayoutINS5_IJSB_SB_SB_EEENS5_IJNSA_ILi0EEESV_SV_EEEEENS5_IJNS4_10UnderscoreESY_SY_EEEEENS4_23SM90_TMA_LOAD_MULTICASTENS4_14ComposedLayoutINS4_7SwizzleILi3ELi4ELi3EEENS4_18smem_ptr_flag_bitsILi16EEENST_INS5_IJSC_SG_EEENS5_IJSG_SB_EEEEEEEvNS4_8identityENS4_13SM90_TMA_LOADENS12_IS14_S16_NST_INS5_IJSG_SC_EEENS5_IJSB_SG_EEEEEEEvS1B_EENS_8epilogue10collective18CollectiveEpilogueINS1I_23Sm100TmaWarpSpecializedILi4ELi2ELi32ELb1ELb0EEEJSH_NS5_IJNST_ISF_SB_EENST_INSA_ILi32EEESB_EEEEESI_SJ_SI_SJ_NS1I_6fusion15FusionCallbacksIS1M_NS1R_17LinearCombinationISI_fSI_fLNS_15FloatRoundStyleE2EEESH_S1Q_JEEENS4_5SM1004TMEM4LOAD26SM100_TMEM_LOAD_32dp32b32xES1C_NS12_INS13_ILi2ELi4ELi3EEES16_NST_INS5_IJSC_S1O_EEENS5_IJS1O_SB_EEEEEEENS4_39AutoVectorizingCopyWithAssumedAlignmentILi128EEENS4_14SM90_TMA_STOREES25_S27_S27_EEEvvEEEEvNT_6ParamsE)
        .other          _ZN7cutlass13device_kernelINS_4gemm6kernel13GemmUniversalIN4cute5tupleIJiiiiEEENS1_10collective13CollectiveMmaINS1_35MainloopSm100TmaUmmaWarpSpecializedILi6ELi2ELi4ENS5_IJNS4_1CILi1EEENSA_ILi8EEESB_EEEEENS5_IJNSA_ILi128EEESF_NSA_ILi64EEEEEENS_6half_tENS5_IJlSB_lEEESI_NS5_IJSB_llEEENS4_8TiledMMAINS4_8MMA_AtomIJNS4_20SM100_MMA_F16BF16_SSISI_SI_fLi128ELi128ELNS4_4UMMA5MajorE0ELSP_1ELNSO_7ScaleInE0ELSQ_0EEEEEENS4_6LayoutINS5_IJSB_SB_SB_EEENS5_IJNSA_ILi0EEESV_SV_EEEEENS5_IJNS4_10UnderscoreESY_SY_EEEEENS4_23SM90_TMA_LOAD_MULTICASTENS4_14ComposedLayoutINS4_7SwizzleILi3ELi4ELi3EEENS4_18smem_ptr_flag_bitsILi16EEENST_INS5_IJSC_SG_EEENS5_IJSG_SB_EEEEEEEvNS4_8identityENS4_13SM90_TMA_LOADENS12_IS14_S16_NST_INS5_IJSG_SC_EEENS5_IJSB_SG_EEEEEEEvS1B_EENS_8epilogue10collective18CollectiveEpilogueINS1I_23Sm100TmaWarpSpecializedILi4ELi2ELi32ELb1ELb0EEEJSH_NS5_IJNST_ISF_SB_EENST_INSA_ILi32EEESB_EEEEESI_SJ_SI_SJ_NS1I_6fusion15FusionCallbacksIS1M_NS1R_17LinearCombinationISI_fSI_fLNS_15FloatRoundStyleE2EEESH_S1Q_JEEENS4_5SM1004TMEM4LOAD26SM100_TMEM_LOAD_32dp32b32xES1C_NS12_INS13_ILi2ELi4ELi3EEES16_NST_INS5_IJSC_S1O_EEENS5_IJS1O_SB_EEEEEEENS4_39AutoVectorizingCopyWithAssumedAlignmentILi128EEENS4_14SM90_TMA_STOREES25_S27_S27_EEEvvEEEEvNT_6ParamsE,@"STO_CUDA_ENTRY STV_DEFAULT"
_ZN7cutlass13device_kernelINS_4gemm6kernel13GemmUniversalIN4cute5tupleIJiiiiEEENS1_10collective13CollectiveMmaINS1_35MainloopSm100TmaUmmaWarpSpecializedILi6ELi2ELi4ENS5_IJNS4_1CILi1EEENSA_ILi8EEESB_EEEEENS5_IJNSA_ILi128EEESF_NSA_ILi64EEEEEENS_6half_tENS5_IJlSB_lEEESI_NS5_IJSB_llEEENS4_8TiledMMAINS4_8MMA_AtomIJNS4_20SM100_MMA_F16BF16_SSISI_SI_fLi128ELi128ELNS4_4UMMA5MajorE0ELSP_1ELNSO_7ScaleInE0ELSQ_0EEEEEENS4_6LayoutINS5_IJSB_SB_SB_EEENS5_IJNSA_ILi0EEESV_SV_EEEEENS5_IJNS4_10UnderscoreESY_SY_EEEEENS4_23SM90_TMA_LOAD_MULTICASTENS4_14ComposedLayoutINS4_7SwizzleILi3ELi4ELi3EEENS4_18smem_ptr_flag_bitsILi16EEENST_INS5_IJSC_SG_EEENS5_IJSG_SB_EEEEEEEvNS4_8identityENS4_13SM90_TMA_LOADENS12_IS14_S16_NST_INS5_IJSG_SC_EEENS5_IJSB_SG_EEEEEEEvS1B_EENS_8epilogue10collective18CollectiveEpilogueINS1I_23Sm100TmaWarpSpecializedILi4ELi2ELi32ELb1ELb0EEEJSH_NS5_IJNST_ISF_SB_EENST_INSA_ILi32EEESB_EEEEESI_SJ_SI_SJ_NS1I_6fusion15FusionCallbacksIS1M_NS1R_17LinearCombinationISI_fSI_fLNS_15FloatRoundStyleE2EEESH_S1Q_JEEENS4_5SM1004TMEM4LOAD26SM100_TMEM_LOAD_32dp32b32xES1C_NS12_INS13_ILi2ELi4ELi3EEES16_NST_INS5_IJSC_S1O_EEENS5_IJS1O_SB_EEEEEEENS4_39AutoVectorizingCopyWithAssumedAlignmentILi128EEENS4_14SM90_TMA_STOREES25_S27_S27_EEEvvEEEEvNT_6ParamsE:
[----:B------:R-:W1:Y:S01]  /*0000*/  LDC R1, c[0x0][0x37c] ;  /* 0x0000df00ff017b82 */ /* 0x000e620000000800 */
[----:B------:R-:W2:Y:S01]  /*0010*/  S2R R94, SR_TID.X ;  /* 0x00000000005e7919 */ /* 0x000ea20000002100 */
[----:B------:R-:W3:Y:S01]  /*0020*/  LDCU.64 UR8, c[0x0][0x890] ;  /* 0x00011200ff0877ac */ /* 0x000ee20008000a00 */
[----:B------:R-:W-:Y:S02]  /*0030*/  PRMT R80, RZ, 0x7610, R80 ;  /* 0x00007610ff507816 */ /* 0x000fe40000000050 */
[----:B------:R-:W-:Y:S01]  /*0040*/  ELECT P3, URZ, PT ;  /* 0x0000000000ff782f */ /* 0x000fe20003860000 */
[----:B---3--:R-:W-:-:S04]  /*0050*/  UISETP.NE.U32.AND UP0, UPT, UR8, URZ, UPT ;  /* 0x000000ff0800728c */ /* 0x008fc8000bf05070 */
[----:B------:R-:W-:Y:S01]  /*0060*/  UISETP.NE.AND.EX UP0, UPT, UR9, URZ, UPT, UP0 ;  /* 0x000000ff0900728c */ /* 0x000fe2000bf05300 */
[----:B--2---:R-:W-:-:S05]  /*0070*/  SHF.R.U32.HI R81, RZ, 0x5, R94 ;  /* 0x00000005ff517819 */ /* 0x004fca000001165e */
[----:B------:R-:W2:Y:S02]  /*0080*/  SHFL.IDX PT, R0, R81, RZ, 0x1f ;  /* 0x00001fff51007589 */ /* 0x000ea400000e0000 */
[----:B--2---:R-:W-:Y:S01]  /*0090*/  R2UR UR17, R0 ;  /* 0x00000000001172ca */ /* 0x004fe200000e0000 */
[----:B-1----:R-:W-:-:S14]  /*00a0*/  BRA.U UP0, `(.L_x_0) ;  /* 0x0000000100307547 */ /* 0x002fdc000b800000 */
[----:B------:R-:W1:Y:S02]  /*00b0*/  LDCU.64 UR4, c[0x0][0x888] ;  /* 0x00011100ff0477ac */ /* 0x000e640008000a00 */
[----:B-1----:R-:W-:-:S04]  /*00c0*/  UISETP.NE.U32.AND UP0, UPT, UR4, URZ, UPT ;  /* 0x000000ff0400728c */ /* 0x002fc8000bf05070 */
[----:B------:R-:W-:-:S09]  /*00d0*/  UISETP.NE.AND.EX UP0, UPT, UR5, URZ, UPT, UP0 ;  /* 0x000000ff0500728c */ /* 0x000fd2000bf05300 */
[----:B------:R-:W-:Y:S05]  /*00e0*/  BRA.U !UP0, `(.L_x_1) ;  /* 0x0000000108147547 */ /* 0x000fea000b800000 */
[----:B------:R-:W1:Y:S01]  /*00f0*/  LDC.64 R2, c[0x0][0x888] ;  /* 0x00022200ff027b82 */ /* 0x000e620000000a00 */
[----:B------:R-:W1:Y:S02]  /*0100*/  LDCU.64 UR4, c[0x0][0x358] ;  /* 0x00006b00ff0477ac */ /* 0x000e640008000a00 */
[----:B-1----:R1:W5:Y:S01]  /*0110*/  LDG.E R41, desc[UR4][R2.64] ;  /* 0x0000000402297981 */ /* 0x002362000c1e1900 */
[----:B------:R-:W-:Y:S01]  /*0120*/  HFMA2 R80, -RZ, RZ, 0, 5.9604644775390625e-08 ;  /* 0x00000001ff507431 */ /* 0x000fe200000001ff */
[----:B------:R-:W-:Y:S05]  /*0130*/  BRA `(.L_x_0) ;  /* 0x00000000000c7947 */ /* 0x000fea0003800000 */
.L_x_1:
[----:B------:R-:W1:Y:S01]  /*0140*/  LDCU UR4, c[0x0][0x880] ;  /* 0x00011000ff0477ac */ /* 0x000e620008000800 */
[----:B------:R-:W-:Y:S01]  /*0150*/  HFMA2 R80, -RZ, RZ, 0, 5.9604644775390625e-08 ;  /* 0x00000001ff507431 */ /* 0x000fe200000001ff */
[----:B-1----:R-:W-:-:S07]  /*0160*/  MOV R41, UR4 ;  /* 0x0000000400297c02 */ /* 0x002fce0008000f00 */
.L_x_0:
[----:B------:R-:W2:Y:S02]  /*0170*/  LDCU.64 UR4, c[0x0][0x8b0] ;  /* 0x00011600ff0477ac */ /* 0x000ea40008000a00 */
[----:B--2---:R-:W-:-:S04]  /*0180*/  UISETP.NE.U32.AND UP0, UPT, UR4, URZ, UPT ;  /* 0x000000ff0400728c */ /* 0x004fc8000bf05070 */
[----:B------:R-:W-:-:S09]  /*0190*/  UISETP.NE.AND.EX UP0, UPT, UR5, URZ, UPT, UP0 ;  /* 0x000000ff0500728c */ /* 0x000fd2000bf05300 */
[----:B------:R-:W-:Y:S05]  /*01a0*/  BRA.U UP0, `(.L_x_2) ;  /* 0x0000000100287547 */ /* 0x000fea000b800000 */
[----:B------:R-:W2:Y:S02]  /*01b0*/  LDCU.64 UR4, c[0x0][0x8a8] ;  /* 0x00011500ff0477ac */ /* 0x000ea40008000a00 */
[----:B--2---:R-:W-:-:S04]  /*01c0*/  UISETP.NE.U32.AND UP0, UPT, UR4, URZ, UPT ;  /* 0x000000ff0400728c */ /* 0x004fc8000bf05070 */
[----:B------:R-:W-:-:S09]  /*01d0*/  UISETP.NE.AND.EX UP0, UPT, UR5, URZ, UPT, UP0 ;  /* 0x000000ff0500728c */ /* 0x000fd2000bf05300 */
[----:B------:R-:W-:Y:S05]  /*01e0*/  BRA.U !UP0, `(.L_x_3) ;  /* 0x0000000108107547 */ /* 0x000fea000b800000 */
[----:B------:R-:W2:Y:S01]  /*01f0*/  LDC.64 R38, c[0x0][0x8a8] ;  /* 0x00022a00ff267b82 */ /* 0x000ea20000000a00 */
[----:B------:R-:W2:Y:S02]  /*0200*/  LDCU.64 UR4, c[0x0][0x358] ;  /* 0x00006b00ff0477ac */ /* 0x000ea40008000a00 */
[----:B--2---:R2:W5:Y:S01]  /*0210*/  LDG.E R38, desc[UR4][R38.64] ;  /* 0x0000000426267981 */ /* 0x004562000c1e1900 */
[----:B------:R-:W-:Y:S05]  /*0220*/  BRA `(.L_x_2) ;  /* 0x0000000000087947 */ /* 0x000fea0003800000 */
.L_x_3:
[----:B------:R-:W2:Y:S02]  /*0230*/  LDCU UR4, c[0x0][0x8a0] ;  /* 0x00011400ff0477ac */ /* 0x000ea40008000800 */
[----:B--2---:R-:W-:Y:S02]  /*0240*/  MOV R38, UR4 ;  /* 0x0000000400267c02 */ /* 0x004fe40008000f00 */
.L_x_2:
[----:B------:R-:W-:Y:S01]  /*0250*/  IMAD.U32 R0, RZ, RZ, UR17 ;  /* 0x00000011ff007e24 */ /* 0x000fe2000f8e00ff */
[----:B------:R-:W-:Y:S04]  /*0260*/  BSSY.RECONVERGENT B0, `(.L_x_4) ;  /* 0x000000c000007945 */ /* 0x000fe80003800200 */
[C---:B------:R-:W-:Y:S02]  /*0270*/  ISETP.NE.OR P1, PT, R0.reuse, 0x1, !P3 ;  /* 0x000000010000780c */ /* 0x040fe40005f25670 */
[----:B------:R-:W-:-:S11]  /*0280*/  ISETP.NE.OR P0, PT, R0, 0x3, !P3 ;  /* 0x000000030000780c */ /* 0x000fd60005f05670 */
[----:B------:R-:W-:Y:S05]  /*0290*/  @P1 BRA `(.L_x_5) ;  /* 0x0000000000201947 */ /* 0x000fea0003800000 */
[----:B------:R-:W3:Y:S02]  /*02a0*/  LDCU.64 UR4, c[0x0][0x348] ;  /* 0x00006900ff0477ac */ /* 0x000ee40008000a00 */
[----:B---3--:R-:W-:Y:S02]  /*02b0*/  UIADD3 UR6, UP1, UPT, UR4, 0x80, URZ ;  /* 0x0000008004067890 */ /* 0x008fe4000ff3e0ff */
[----:B------:R-:W-:Y:S02]  /*02c0*/  UIADD3 UR4, UP0, UPT, UR4, 0x180, URZ ;  /* 0x0000018004047890 */ /* 0x000fe4000ff1e0ff */
[----:B------:R-:W-:Y:S02]  /*02d0*/  UIADD3.X UR7, UPT, UPT, URZ, UR5, URZ, UP1, !UPT ;  /* 0x00000005ff077290 */ /* 0x000fe40008ffe4ff */
[----:B------:R-:W-:-:S07]  /*02e0*/  UIADD3.X UR5, UPT, UPT, URZ, UR5, URZ, UP0, !UPT ;  /* 0x00000005ff057290 */ /* 0x000fce00087fe4ff */
[----:B------:R3:W-:Y:S02]  /*02f0*/  UTMACCTL.PF [UR6] ;  /* 0x00000000060079b9 */ /* 0x0007e40008040000 */
[----:B------:R3:W-:Y:S02]  /*0300*/  UTMACCTL.PF [UR4] ;  /* 0x00000000040079b9 */ /* 0x0007e40008040000 */
[----:B---3--:R-:W-:Y:S01]  /*0310*/  NOP ;  /* 0x0000000000007918 */ /* 0x008fe20000000000 */
.L_x_5:
[----:B------:R-:W-:Y:S05]  /*0320*/  BSYNC.RECONVERGENT B0 ;  /* 0x0000000000007941 */ /* 0x000fea0003800200 */
.L_x_4:
[----:B------:R-:W-:Y:S04]  /*0330*/  BSSY.RECONVERGENT B0, `(.L_x_6) ;  /* 0x000000a000007945 */ /* 0x000fe80003800200 */
        /* <DEDUP_REMOVED lines=9> */
.L_x_7:
[----:B------:R-:W-:Y:S05]  /*03d0*/  BSYNC.RECONVERGENT B0 ;  /* 0x0000000000007941 */ /* 0x000fea0003800200 */
.L_x_6:
[----:B------:R-:W3:Y:S01]  /*03e0*/  LDCU.64 UR4, c[0x0][0x888] ;  /* 0x00011100ff0477ac */ /* 0x000ee20008000a00 */
[----:B------:R-:W-:Y:S02]  /*03f0*/  UISETP.EQ.U32.AND UP1, UPT, UR8, URZ, UPT ;  /* 0x000000ff0800728c */ /* 0x000fe4000bf22070 */
[----:B------:R-:W-:Y:S02]  /*0400*/  UPLOP3.LUT UP3, UPT, UPT, UPT, UPT, 0x80, 0x8 ;  /* 0x000000000008789c */ /* 0x000fe40003f6f070 */
[----:B---3--:R-:W-:-:S04]  /*0410*/  UISETP.NE.U32.AND UP0, UPT, UR4, URZ, UPT ;  /* 0x000000ff0400728c */ /* 0x008fc8000bf05070 */
[----:B------:R-:W-:-:S04]  /*0420*/  UISETP.NE.AND.EX UP0, UPT, UR5, URZ, UPT, UP0 ;  /* 0x000000ff0500728c */ /* 0x000fc8000bf05300 */
[----:B------:R-:W-:-:S04]  /*0430*/  UISETP.EQ.OR.EX UP2, UPT, UR9, URZ, !UP0, UP1 ;  /* 0x000000ff0900728c */ /* 0x000fc8000c742710 */
[----:B------:R-:W-:-:S06]  /*0440*/  UP2UR UR4, UPR, URZ, 0x4 ;  /* 0x00000004ff047883 */ /* 0x000fcc0008000000 */
[----:B------:R-:W-:Y:S01]  /*0450*/  MOV R83, UR4 ;  /* 0x0000000400537c02 */ /* 0x000fe20008000f00 */
[----:B------:R-:W-:Y:S06]  /*0460*/  BRA.U !UP2, `(.L_x_8) ;  /* 0x000000010a207547 */ /* 0x000fec000b800000 */
[----:B------:R-:W-:Y:S01]  /*0470*/  UISETP.NE.U32.AND UP1, UPT, UR8, URZ, UPT ;  /* 0x000000ff0800728c */ /* 0x000fe2000bf25070 */
[----:B-----5:R-:W-:Y:S01]  /*0480*/  FSETP.NEU.AND P0, PT, R41, RZ, PT ;  /* 0x000000ff2900720b */ /* 0x020fe20003f0d000 */
[----:B------:R-:W-:Y:S02]  /*0490*/  USEL UR4, URZ, 0xffffffff, UP0 ;  /* 0xffffffffff047887 */ /* 0x000fe40008000000 */
[----:B------:R-:W-:-:S10]  /*04a0*/  UISETP.NE.AND.EX UP1, UPT, UR9, URZ, UPT, UP1 ;  /* 0x000000ff0900728c */ /* 0x000fd4000bf25310 */
[----:B------:R-:W-:Y:S01]  /*04b0*/  VOTEU.ANY UP0, P0 ;  /* 0x0000000000ff7886 */ /* 0x000fe20000000100 */
[----:B------:R-:W-:-:S04]  /*04c0*/  @!UP1 USEL UR4, URZ, 0xffffffff, UP0 ;  /* 0xffffffffff049887 */ /* 0x000fc80008000000 */
[----:B------:R-:W-:-:S04]  /*04d0*/  ULOP3.LUT UR4, UR4, 0x1, URZ, 0xc0, !UPT ;  /* 0x0000000104047892 */ /* 0x000fc8000f8ec0ff */
[----:B------:R-:W-:-:S11]  /*04e0*/  UISETP.NE.U32.AND UP3, UPT, UR4, 0x1, UPT ;  /* 0x000000010400788c */ /* 0x000fd6000bf65070 */
.L_x_8:
[----:B-1----:R-:W1:Y:S01]  /*04f0*/  SHFL.IDX PT, R2, R81, RZ, 0x1f ;  /* 0x00001fff51027589 */ /* 0x002e6200000e0000 */
[----:B------:R-:W-:-:S04]  /*0500*/  UISETP.NE.AND UP0, UPT, UR17, 0x2, UPT ;  /* 0x000000021100788c */ /* 0x000fc8000bf05270 */
[----:B------:R-:W-:Y:S01]  /*0510*/  USEL UR45, URZ, 0x1, UP0 ;  /* 0x00000001ff2d7887 */ /* 0x000fe20008000000 */
[----:B-1----:R-:W-:-:S13]  /*0520*/  ISETP.NE.AND P0, PT, R2, RZ, PT ;  /* 0x000000ff0200720c */ /* 0x002fda0003f05270 */
[----:B------:R-:W-:Y:S05]  /*0530*/  @P0 BRA `(.L_x_9) ;  /* 0x0000000000680947 */ /* 0x000fea0003800000 */
[----:B------:R-:W1:Y:S01]  /*0540*/  S2UR UR4, SR_CgaCtaId ;  /* 0x00000000000479c3 */ /* 0x000e620000008800 */
[----:B------:R-:W-:Y:S01]  /*0550*/  UMOV UR5, 0x400 ;  /* 0x0000040000057882 */ /* 0x000fe20000000000 */
[----:B------:R-:W-:Y:S01]  /*0560*/  UMOV UR8, 0x1 ;  /* 0x0000000100087882 */ /* 0x000fe20000000000 */
[----:B------:R-:W-:Y:S01]  /*0570*/  UMOV UR6, 0x8 ;  /* 0x0000000800067882 */ /* 0x000fe20000000000 */
[----:B------:R-:W-:-:S04]  /*0580*/  UIADD3 UR8, UPT, UPT, -UR8, 0x100000, URZ ;  /* 0x0010000008087890 */ /* 0x000fc8000fffe1ff */
[----:B------:R-:W-:Y:S02]  /*0590*/  USHF.L.U32 UR9, UR8, 0xb, URZ ;  /* 0x0000000b08097899 */ /* 0x000fe400080006ff */
[----:B------:R-:W-:Y:S02]  /*05a0*/  USHF.L.U32 UR8, UR8, 0x1, URZ ;  /* 0x0000000108087899 */ /* 0x000fe400080006ff */
[----:B------:R-:W-:-:S04]  /*05b0*/  UIADD3 UR6, UPT, UPT, -UR6, 0x100000, URZ ;  /* 0x0010000006067890 */ /* 0x000fc8000fffe1ff */
[----:B------:R-:W-:Y:S02]  /*05c0*/  USHF.L.U32 UR7, UR6, 0xb, URZ ;  /* 0x0000000b06077899 */ /* 0x000fe400080006ff */
[----:B------:R-:W-:Y:S01]  /*05d0*/  USHF.L.U32 UR6, UR6, 0x1, URZ ;  /* 0x0000000106067899 */ /* 0x000fe200080006ff */
[----:B------:R-:W-:Y:S01]  /*05e0*/  ELECT P0, URZ, PT ;  /* 0x0000000000ff782f */ /* 0x000fe20003800000 */
[----:B-1----:R-:W-:Y:S01]  /*05f0*/  ULEA UR4, UR4, UR5, 0x18 ;  /* 0x0000000504047291 */ /* 0x002fe2000f8ec0ff */
[----:B------:R-:W1:Y:S11]  /*0600*/  FENCE.VIEW.ASYNC.S ;  /* 0x00000000000073c6 */ /* 0x000e760000000000 */
[----:B-1----:R1:W3:Y:S01]  /*0610*/  SYNCS.EXCH.64 URZ, [UR4], UR8 ;  /* 0x0000000804ff75b2 */ /* 0x0022e20008000100 */
[----:B------:R1:W4:Y:S01]  /*0620*/  SYNCS.EXCH.64 URZ, [UR4+0x30], UR6 ;  /* 0x0000300604ff75b2 */ /* 0x0003220008000100 */
[----:B------:R1:W1:Y:S01]  /*0630*/  SYNCS.EXCH.64 URZ, [UR4+0x8], UR8 ;  /* 0x0000080804ff75b2 */ /* 0x0002620008000100 */
        /* <DEDUP_REMOVED lines=9> */
[----:B------:R-:W-:Y:S01]  /*06d0*/  NOP ;  /* 0x0000000000007918 */ /* 0x000fe20000000000 */
.L_x_9:
[----:B------:R-:W2:Y:S01]  /*06e0*/  SHFL.IDX PT, R2, R81, RZ, 0x1f ;  /* 0x00001fff51027589 */ /* 0x000ea200000e0000 */
[----:B------:R-:W-:Y:S01]  /*06f0*/  NOP ;  /* 0x0000000000007918 */ /* 0x000fe20000000000 */
[----:B--2---:R-:W-:-:S13]  /*0700*/  ISETP.NE.AND P0, PT, R2, 0x1, PT ;  /* 0x000000010200780c */ /* 0x004fda0003f05270 */
[----:B------:R-:W-:Y:S05]  /*0710*/  @P0 BRA `(.L_x_10) ;  /* 0x0000000000580947 */ /* 0x000fea0003800000 */
[----:B-1----:R-:W1:Y:S01]  /*0720*/  S2UR UR4, SR_CgaCtaId ;  /* 0x00000000000479c3 */ /* 0x002e620000008800 */
        /* <DEDUP_REMOVED lines=12> */
[----:B-1----:R2:W1:Y:S01]  /*07f0*/  SYNCS.EXCH.64 URZ, [UR4+0x60], UR8 ;  /* 0x0000600804ff75b2 */ /* 0x0024620008000100 */
[----:B------:R2:W1:Y:S01]  /*0800*/  SYNCS.EXCH.64 URZ, [UR4+0x80], UR6 ;  /* 0x0000800604ff75b2 */ /* 0x0004620008000100 */
[----:B------:R2:W1:Y:S01]  /*0810*/  SYNCS.EXCH.64 URZ, [UR4+0x68], UR8 ;  /* 0x0000680804ff75b2 */ /* 0x0004620008000100 */
[----:B------:R2:W1:Y:S01]  /*0820*/  SYNCS.EXCH.64 URZ, [UR4+0x88], UR6 ;  /* 0x0000880604ff75b2 */ /* 0x0004620008000100 */
[----:B------:R2:W1:Y:S01]  /*0830*/  SYNCS.EXCH.64 URZ, [UR4+0x70], UR8 ;  /* 0x0000700804ff75b2 */ /* 0x0004620008000100 */
[----:B------:R2:W1:Y:S01]  /*0840*/  SYNCS.EXCH.64 URZ, [UR4+0x90], UR6 ;  /* 0x0000900604ff75b2 */ /* 0x0004620008000100 */
[----:B------:R2:W1:Y:S01]  /*0850*/  SYNCS.EXCH.64 URZ, [UR4+0x78], UR8 ;  /* 0x0000780804ff75b2 */ /* 0x0004620008000100 */
[----:B------:R2:W1:Y:S02]  /*0860*/  SYNCS.EXCH.64 URZ, [UR4+0x98], UR6 ;  /* 0x0000980604ff75b2 */ /* 0x0004640008000100 */
[----:B--2---:R-:W-:Y:S01]  /*0870*/  NOP ;  /* 0x0000000000007918 */ /* 0x004fe20000000000 */
.L_x_10:
[----:B------:R-:W2:Y:S01]  /*0880*/  SHFL.IDX PT, R2, R81, RZ, 0x1f ;  /* 0x00001fff51027589 */ /* 0x000ea200000e0000 */
[----:B------:R-:W-:Y:S01]  /*0890*/  NOP ;  /* 0x0000000000007918 */ /* 0x000fe20000000000 */
[----:B--2---:R-:W-:-:S13]  /*08a0*/  ISETP.NE.AND P0, PT, R2, 0x3, PT ;  /* 0x000000030200780c */ /* 0x004fda0003f05270 */
[----:B------:R-:W-:Y:S05]  /*08b0*/  @P0 BRA `(.L_x_11) ;  /* 0x0000000000300947 */ /* 0x000fea0003800000 */
[----:B-1----:R-:W1:Y:S01]  /*08c0*/  S2UR UR4, SR_CgaCtaId ;  /* 0x00000000000479c3 */ /* 0x002e620000008800 */
[----:B------:R-:W-:Y:S01]  /*08d0*/  UMOV UR6, 0x400 ;  /* 0x0000040000067882 */ /* 0x000fe20000000000 */
[----:B------:R-:W-:Y:S01]  /*08e0*/  UMOV UR5, 0x20 ;  /* 0x0000002000057882 */ /* 0x000fe20000000000 */
[----:B------:R-:W-:Y:S01]  /*08f0*/  ELECT P0, URZ, PT ;  /* 0x0000000000ff782f */ /* 0x000fe20003800000 */
[----:B-1----:R-:W-:Y:S02]  /*0900*/  ULEA UR6, UR4, UR6, 0x18 ;  /* 0x0000000604067291 */ /* 0x002fe4000f8ec0ff */
[----:B------:R-:W-:-:S04]  /*0910*/  UIADD3 UR4, UPT, UPT, -UR5, 0x100000, URZ ;  /* 0x0010000005047890 */ /* 0x000fc8000fffe1ff */
[----:B------:R-:W-:Y:S02]  /*0920*/  USHF.L.U32 UR5, UR4, 0xb, URZ ;  /* 0x0000000b04057899 */ /* 0x000fe400080006ff */
[----:B------:R-:W-:Y:S01]  /*0930*/  USHF.L.U32 UR4, UR4, 0x1, URZ ;  /* 0x0000000104047899 */ /* 0x000fe200080006ff */
[----:B------:R-:W1:Y:S11]  /*0940*/  FENCE.VIEW.ASYNC.S ;  /* 0x00000000000073c6 */ /* 0x000e760000000000 */
[----:B-1----:R2:W1:Y:S01]  /*0950*/  SYNCS.EXCH.64 URZ, [UR6+0xa0], UR4 ;  /* 0x0000a00406ff75b2 */ /* 0x0024620008000100 */
[----:B------:R2:W1:Y:S02]  /*0960*/  SYNCS.EXCH.64 URZ, [UR6+0xa8], UR4 ;  /* 0x0000a80406ff75b2 */ /* 0x0004640008000100 */
[----:B--2---:R-:W-:Y:S01]  /*0970*/  NOP ;  /* 0x0000000000007918 */ /* 0x004fe20000000000 */
.L_x_11:
[----:B------:R-:W2:Y:S01]  /*0980*/  SHFL.IDX PT, R2, R81, RZ, 0x1f ;  /* 0x00001fff51027589 */ /* 0x000ea200000e0000 */
[----:B------:R-:W-:Y:S01]  /*0990*/  NOP ;  /* 0x0000000000007918 */ /* 0x000fe20000000000 */
[----:B--2---:R-:W-:-:S13]  /*09a0*/  ISETP.NE.AND P0, PT, R2, 0x4, PT ;  /* 0x000000040200780c */ /* 0x004fda0003f05270 */
[----:B------:R-:W-:Y:S05]  /*09b0*/  @P0 BRA `(.L_x_12) ;  /* 0x00000000004c0947 */ /* 0x000fea0003800000 */
[----:B-1----:R-:W1:Y:S01]  /*09c0*/  S2UR UR6, SR_CgaCtaId ;  /* 0x00000000000679c3 */ /* 0x002e620000008800 */
[----:B------:R-:W-:Y:S01]  /*09d0*/  UMOV UR4, 0x720 ;  /* 0x0000072000047882 */ /* 0x000fe20000000000 */
[----:B------:R-:W-:Y:S01]  /*09e0*/  UMOV UR5, 0x400 ;  /* 0x0000040000057882 */ /* 0x000fe20000000000 */
[----:B------:R-:W-:Y:S01]  /*09f0*/  USEL UR4, UR4, 0x620, UP3 ;  /* 0x0000062004047887 */ /* 0x000fe20009800000 */
[----:B------:R-:W-:Y:S01]  /*0a00*/  UMOV UR8, 0x1 ;  /* 0x0000000100087882 */ /* 0x000fe20000000000 */
[----:B------:R-:W-:Y:S01]  /*0a10*/  ELECT P0, URZ, PT ;  /* 0x0000000000ff782f */ /* 0x000fe20003800000 */
[----:B------:R-:W-:-:S04]  /*0a20*/  UIADD3 UR8, UPT, UPT, -UR8, 0x100000, URZ ;  /* 0x0010000008087890 */ /* 0x000fc8000fffe1ff */
[----:B------:R-:W-:Y:S02]  /*0a30*/  USHF.L.U32 UR9, UR8, 0xb, URZ ;  /* 0x0000000b08097899 */ /* 0x000fe400080006ff */
[----:B------:R-:W-:Y:S02]  /*0a40*/  USHF.L.U32 UR8, UR8, 0x1, URZ ;  /* 0x0000000108087899 */ /* 0x000fe400080006ff */
[----:B-1----:R-:W-:Y:S02]  /*0a50*/  ULEA UR6, UR6, UR5, 0x18 ;  /* 0x0000000506067291 */ /* 0x002fe4000f8ec0ff */
[----:B------:R-:W-:-:S04]  /*0a60*/  UIADD3 UR4, UPT, UPT, -UR4, 0x100000, URZ ;  /* 0x0010000004047890 */ /* 0x000fc8000fffe1ff */
[----:B------:R-:W-:Y:S02]  /*0a70*/  USHF.L.U32 UR5, UR4, 0xb, URZ ;  /* 0x0000000b04057899 */ /* 0x000fe400080006ff */
[----:B------:R-:W-:Y:S01]  /*0a80*/  USHF.L.U32 UR4, UR4, 0x1, URZ ;  /* 0x0000000104047899 */ /* 0x000fe200080006ff */
[----:B------:R-:W1:Y:S03]  /*0a90*/  FENCE.VIEW.ASYNC.S ;  /* 0x00000000000073c6 */ /* 0x000e660000000000 */
[----:B-1----:R2:W1:Y:S08]  /*0aa0*/  SYNCS.EXCH.64 URZ, [UR6+0xb0], UR8 ;  /* 0x0000b00806ff75b2 */ /* 0x0024700008000100 */
[----:B------:R2:W1:Y:S01]  /*0ab0*/  SYNCS.EXCH.64 URZ, [UR6+0xc0], UR4 ;  /* 0x0000c00406ff75b2 */ /* 0x0004620008000100 */
[----:B------:R2:W1:Y:S01]  /*0ac0*/  SYNCS.EXCH.64 URZ, [UR6+0xb8], UR8 ;  /* 0x0000b80806ff75b2 */ /* 0x0004620008000100 */
[----:B------:R2:W1:Y:S02]  /*0ad0*/  SYNCS.EXCH.64 URZ, [UR6+0xc8], UR4 ;  /* 0x0000c80406ff75b2 */ /* 0x0004640008000100 */
[----:B--2---:R-:W-:Y:S01]  /*0ae0*/  NOP ;  /* 0x0000000000007918 */ /* 0x004fe20000000000 */
.L_x_12:
        /* <DEDUP_REMOVED lines=26> */
.L_x_13:
[----:B------:R-:W2:Y:S01]  /*0c90*/  SHFL.IDX PT, R2, R81, RZ, 0x1f ;  /* 0x00001fff51027589 */ /* 0x000ea200000e0000 */
[----:B------:R-:W1:Y:S01]  /*0ca0*/  S2UR UR47, SR_CgaCtaId ;  /* 0x00000000002f79c3 */ /* 0x000e620000008800 */
[----:B------:R-:W-:Y:S01]  /*0cb0*/  NOP ;  /* 0x0000000000007918 */ /* 0x000fe20000000000 */
[----:B--2---:R-:W-:-:S13]  /*0cc0*/  ISETP.NE.AND P0, PT, R2, 0x3, PT ;  /* 0x000000030200780c */ /* 0x004fda0003f05270 */
[----:B-1----:R-:W-:Y:S05]  /*0cd0*/  @P0 BRA `(.L_x_14) ;  /* 0x0000000000340947 */ /* 0x002fea0003800000 */
[----:B------:R-:W-:Y:S01]  /*0ce0*/  UMOV UR4, 0x400 ;  /* 0x0000040000047882 */ /* 0x000fe20000000000 */
[----:B------:R-:W-:Y:S01]  /*0cf0*/  UMOV UR6, 0x20 ;  /* 0x0000002000067882 */ /* 0x000fe20000000000 */
[----:B------:R-:W-:Y:S02]  /*0d00*/  ULEA UR4, UR47, UR4, 0x18 ;  /* 0x000000042f047291 */ /* 0x000fe4000f8ec0ff */
[----:B------:R-:W-:-:S04]  /*0d10*/  UIADD3 UR6, UPT, UPT, -UR6, 0x100000, URZ ;  /* 0x0010000006067890 */ /* 0x000fc8000fffe1ff */
[----:B------:R-:W-:Y:S02]  /*0d20*/  USHF.L.U32 UR7, UR6, 0xb, URZ ;  /* 0x0000000b06077899 */ /* 0x000fe400080006ff */
[----:B------:R-:W-:Y:S01]  /*0d30*/  USHF.L.U32 UR6, UR6, 0x1, URZ ;  /* 0x0000000106067899 */ /* 0x000fe200080006ff */
[----:B------:R-:W-:Y:S01]  /*0d40*/  ELECT P0, URZ, PT ;  /* 0x0000000000ff782f */ /* 0x000fe20003800000 */
[----:B------:R-:W1:Y:S10]  /*0d50*/  FENCE.VIEW.ASYNC.S ;  /* 0x00000000000073c6 */ /* 0x000e740000000000 */
[----:B-1----:R1:W2:Y:S01]  /*0d60*/  SYNCS.EXCH.64 URZ, [UR4+0x110], UR6 ;  /* 0x0001100604ff75b2 */ /* 0x0022a20008000100 */
[----:B------:R1:W1:Y:S01]  /*0d70*/  SYNCS.EXCH.64 URZ, [UR4+0x120], UR6 ;  /* 0x0001200604ff75b2 */ /* 0x0002620008000100 */
[----:B------:R1:W1:Y:S01]  /*0d80*/  SYNCS.EXCH.64 URZ, [UR4+0x118], UR6 ;  /* 0x0001180604ff75b2 */ /* 0x0002620008000100 */
[----:B------:R1:W1:Y:S01]  /*0d90*/  SYNCS.EXCH.64 URZ, [UR4+0x128], UR6 ;  /* 0x0001280604ff75b2 */ /* 0x0002620008000100 */
[----:B------:R-:W-:Y:S01]  /*0da0*/  NOP ;  /* 0x0000000000007918 */ /* 0x000fe20000000000 */
.L_x_14:
[----:B-1----:R-:W1:Y:S01]  /*0db0*/  LDCU UR4, c[0x0][0x36c] ;  /* 0x00006d80ff0477ac */ /* 0x002e620008000800 */
[----:B------:R-:W-:Y:S01]  /*0dc0*/  ISETP.NE.OR P3, PT, R0, 0x2, !P3 ;  /* 0x000000020000780c */ /* 0x000fe20005f65670 */
[----:B------:R-:W-:Y:S01]  /*0dd0*/  NOP ;  /* 0x0000000000007918 */ /* 0x000fe20000000000 */
[----:B------:R-:W-:Y:S01]  /*0de0*/  LOP3.LUT R0, R94, 0x1f, RZ, 0xc0, !PT ;  /* 0x0000001f5e007812 */ /* 0x000fe200078ec0ff */
[----:B------:R-:W-:Y:S02]  /*0df0*/  UISETP.NE.AND UP4, UPT, UR17, URZ, UPT ;  /* 0x000000ff1100728c */ /* 0x000fe4000bf85270 */
[----:B-1----:R-:W-:-:S09]  /*0e00*/  UISETP.EQ.U32.AND UP5, UPT, UR4, 0x1, UPT ;  /* 0x000000010400788c */ /* 0x002fd2000bfa2070 */
[----:B------:R-:W-:Y:S05]  /*0e10*/  BRA.U !UP5, `(.L_x_15) ;  /* 0x000000010d087547 */ /* 0x000fea000b800000 */
[----:B--234-:R-:W-:Y:S01]  /*0e20*/  UCGABAR_ARV ;  /* 0x00000000000079c7 */ /* 0x01cfe20008000000 */
[----:B------:R-:W-:Y:S05]  /*0e30*/  BRA `(.L_x_16) ;  /* 0x0000000000047947 */ /* 0x000fea0003800000 */
.L_x_15:
[----:B--234-:R-:W-:Y:S01]  /*0e40*/  NOP ;  /* 0x0000000000007918 */ /* 0x01cfe20000000000 */
.L_x_16:
[----:B------:R-:W1:Y:S01]  /*0e50*/  S2UR UR7, SR_CTAID.X ;  /* 0x00000000000779c3 */ /* 0x000e620000002500 */
[----:B------:R-:W-:-:S05]  /*0e60*/  CS2R.32 R82, SR_CgaSize ;  /* 0x0000000000527805 */ /* 0x000fca0000008a00 */
[----:B------:R-:W-:-:S05]  /*0e70*/  IMAD R82, R82, -0xa0, RZ ;  /* 0xffffff6052527824 */ /* 0x000fca00078e02ff */
[----:B------:R-:W-:-:S14]  /*0e80*/  R2UR UR5, R82 ;  /* 0x00000000520572ca */ /* 0x000fdc00000e0000 */
[----:B------:R-:W2:Y:S01]  /*0e90*/  LDCU UR5, c[0x0][UR5+0x2b0] ;  /* 0x00005600050577ac */ /* 0x000ea20008000800 */
[----:B------:R-:W-:-:S05]  /*0ea0*/  CS2R.32 R82, SR_CgaSize ;  /* 0x0000000000527805 */ /* 0x000fca0000008a00 */
[----:B------:R-:W-:-:S05]  /*0eb0*/  IMAD R82, R82, -0xa0, RZ ;  /* 0xffffff6052527824 */ /* 0x000fca00078e02ff */
[----:B------:R-:W-:-:S14]  /*0ec0*/  R2UR UR4, R82 ;  /* 0x00000000520472ca */ /* 0x000fdc00000e0000 */
[----:B------:R-:W3:Y:S01]  /*0ed0*/  LDCU UR4, c[0x0][UR4+0x2b4] ;  /* 0x00005680040477ac */ /* 0x000ee20008000800 */
[----:B------:R-:W4:Y:S01]  /*0ee0*/  S2UR UR8, SR_CTAID.Y ;  /* 0x00000000000879c3 */ /* 0x000f220000002600 */
[----:B------:R-:W-:-:S05]  /*0ef0*/  CS2R.32 R82, SR_CgaSize ;  /* 0x0000000000527805 */ /* 0x000fca0000008a00 */
[----:B------:R-:W-:-:S05]  /*0f00*/  IMAD R82, R82, -0xa0, RZ ;  /* 0xffffff6052527824 */ /* 0x000fca00078e02ff */
[----:B------:R-:W-:-:S14]  /*0f10*/  R2UR UR9, R82 ;  /* 0x00000000520972ca */ /* 0x000fdc00000e0000 */
[----:B------:R-:W3:Y:S01]  /*0f20*/  LDCU UR9, c[0x0][UR9+0x2a0] ;  /* 0x00005400090977ac */ /* 0x000ee20008000800 */
[----:B------:R-:W3:Y:S01]  /*0f30*/  LDCU UR21, c[0x0][0xb24] ;  /* 0x00016480ff1577ac */ /* 0x000ee20008000800 */
[----:B------:R-:W1:Y:S01]  /*0f40*/  S2UR UR36, SR_CTAID.Z ;  /* 0x00000000002479c3 */ /* 0x000e620000002700 */
[----:B------:R-:W-:-:S05]  /*0f50*/  CS2R.32 R82, SR_CgaSize ;  /* 0x0000000000527805 */ /* 0x000fca0000008a00 */
[----:B------:R-:W-:-:S05]  /*0f60*/  IMAD R82, R82, -0xa0, RZ ;  /* 0xffffff6052527824 */ /* 0x000fca00078e02ff */
[----:B------:R-:W-:-:S14]  /*0f70*/  R2UR UR63, R82 ;  /* 0x00000000523f72ca */ /* 0x000fdc00000e0000 */
[----:B------:R-:W3:Y:S01]  /*0f80*/  LDCU UR63, c[0x0][UR63+0x2a4] ;  /* 0x000054803f3f77ac */ /* 0x000ee20008000800 */
[----:B------:R-:W3:Y:S01]  /*0f90*/  LDCU UR42, c[0x0][0xb24] ;  /* 0x00016480ff2a77ac */ /* 0x000ee20008000800 */
[----:B-1----:R-:W-:Y:S01]  /*0fa0*/  I2FP.F32.U32 R3, UR7 ;  /* 0x0000000700037c45 */ /* 0x002fe20008201000 */
[----:B------:R-:W1:Y:S04]  /*0fb0*/  LDCU UR27, c[0x0][0xb30] ;  /* 0x00016600ff1b77ac */ /* 0x000e680008000800 */
[----:B--2---:R-:W-:Y:S01]  /*0fc0*/  FMUL R3, R3, UR5 ;  /* 0x0000000503037c20 */ /* 0x004fe20008400000 */
[----:B------:R-:W-:Y:S01]  /*0fd0*/  USHF.L.U32 UR29, UR47, 0xa, URZ ;  /* 0x0000000a2f1d7899 */ /* 0x000fe200080006ff */
[----:B----4-:R-:W-:Y:S01]  /*0fe0*/  I2FP.F32.U32 R2, UR8 ;  /* 0x0000000800027c45 */ /* 0x010fe20008201000 */
[----:B---3--:R-:W-:-:S03]  /*0ff0*/  UISETP.GE.AND UP2, UPT, UR21, 0x1, UPT ;  /* 0x000000011500788c */ /* 0x008fc6000bf46270 */
[----:B------:R-:W2:Y:S01]  /*1000*/  F2I.U32.TRUNC.NTZ R3, R3 ;  /* 0x0000000300037305 */ /* 0x000ea2000020f000 */
[----:B------:R-:W-:Y:S01]  /*1010*/  UMOV UR16, UR7 ;  /* 0x0000000700107c82 */ /* 0x000fe20008000000 */
[----:B------:R-:W-:Y:S01]  /*1020*/  FMUL R2, R2, UR4 ;  /* 0x0000000402027c20 */ /* 0x000fe20008400000 */
[----:B------:R-:W-:-:S05]  /*1030*/  UMOV UR20, UR8 ;  /* 0x0000000800147c82 */ /* 0x000fca0008000000 */
[----:B------:R-:W3:Y:S01]  /*1040*/  F2I.U32.TRUNC.NTZ R2, R2 ;  /* 0x0000000200027305 */ /* 0x000ee2000020f000 */
[----:B--2---:R-:W-:Y:S02]  /*1050*/  R2UR UR4, R3 ;  /* 0x00000000030472ca */ /* 0x004fe400000e0000 */
[----:B---3--:R-:W-:Y:S02]  /*1060*/  R2UR UR6, R2 ;  /* 0x00000000020672ca */ /* 0x008fe400000e0000 */
[----:B------:R-:W-:-:S09]  /*1070*/  PRMT R2, RZ, 0x7610, R2 ;  /* 0x00007610ff027816 */ /* 0x000fd20000000002 */
[----:B------:R-:W-:-:S04]  /*1080*/  UIADD3 UR5, UPT, UPT, -UR4, URZ, URZ ;  /* 0x000000ff04057290 */ /* 0x000fc8000fffe1ff */
[----:B------:R-:W-:Y:S02]  /*1090*/  UIMAD UR5, UR9, UR5, UR7 ;  /* 0x00000005090572a4 */ /* 0x000fe4000f8e0207 */
[----:B------:R-:W-:-:S04]  /*10a0*/  UIADD3 UR4, UPT, UPT, -UR6, URZ, URZ ;  /* 0x000000ff06047290 */ /* 0x000fc8000fffe1ff */
[----:B------:R-:W-:Y:S01]  /*10b0*/  IMAD.U32 R82, RZ, RZ, UR5 ;  /* 0x00000005ff527e24 */ /* 0x000fe2000f8e00ff */
[----:B------:R-:W-:Y:S01]  /*10c0*/  UIMAD UR63, UR63, UR4, UR8 ;  /* 0x000000043f3f72a4 */ /* 0x000fe2000f8e0208 */
[----:B-1----:R-:W-:Y:S11]  /*10d0*/  BRA.U UP4, `(.L_x_17) ;  /* 0x00000001047c7547 */ /* 0x002ff6000b800000 */
[----:B------:R-:W-:Y:S01]  /*10e0*/  UISETP.NE.AND UP0, UPT, UR63, 0x1, UPT ;  /* 0x000000013f00788c */ /* 0x000fe2000bf05270 */
[----:B------:R-:W-:Y:S01]  /*10f0*/  R2UR UR8, R82 ;  /* 0x00000000520872ca */ /* 0x000fe200000e0000 */
[----:B------:R-:W-:Y:S02]  /*1100*/  UISETP.NE.AND UP1, UPT, UR63, 0x2, UPT ;  /* 0x000000023f00788c */ /* 0x000fe4000bf25270 */
[----:B------:R-:W-:Y:S02]  /*1110*/  USEL UR5, URZ, 0x2, UP0 ;  /* 0x00000002ff057887 */ /* 0x000fe40008000000 */
[----:B------:R-:W-:Y:S02]  /*1120*/  UISETP.NE.AND UP0, UPT, UR63, 0x3, UPT ;  /* 0x000000033f00788c */ /* 0x000fe4000bf05270 */
[----:B------:R-:W-:Y:S02]  /*1130*/  USEL UR4, URZ, 0x4, UP1 ;  /* 0x00000004ff047887 */ /* 0x000fe40008800000 */
[----:B------:R-:W-:-:S02]  /*1140*/  UISETP.NE.AND UP1, UPT, UR63, 0x4, UPT ;  /* 0x000000043f00788c */ /* 0x000fc4000bf25270 */
[----:B------:R-:W-:Y:S02]  /*1150*/  USEL UR7, URZ, 0x8, UP0 ;  /* 0x00000008ff077887 */ /* 0x000fe40008000000 */
[----:B------:R-:W-:Y:S02]  /*1160*/  UISETP.NE.AND UP0, UPT, UR63, 0x5, UPT ;  /* 0x000000053f00788c */ /* 0x000fe4000bf05270 */
[----:B------:R-:W-:Y:S02]  /*1170*/  USEL UR6, URZ, 0x10, UP1 ;  /* 0x00000010ff067887 */ /* 0x000fe40008800000 */
[----:B------:R-:W-:Y:S02]  /*1180*/  UISETP.NE.AND UP1, UPT, UR63, 0x6, UPT ;  /* 0x000000063f00788c */ /* 0x000fe4000bf25270 */
[----:B------:R-:W-:Y:S02]  /*1190*/  USEL UR11, URZ, 0x20, UP0 ;  /* 0x00000020ff0b7887 */ /* 0x000fe40008000000 */
[----:B------:R-:W-:-:S02]  /*11a0*/  UISETP.NE.AND UP0, UPT, UR63, 0x7, UPT ;  /* 0x000000073f00788c */ /* 0x000fc4000bf05270 */
[----:B------:R-:W-:Y:S02]  /*11b0*/  USEL UR12, URZ, 0x40, UP1 ;  /* 0x00000040ff0c7887 */ /* 0x000fe40008800000 */
[----:B------:R-:W-:Y:S02]  /*11c0*/  UISETP.NE.AND UP1, UPT, UR63, URZ, UPT ;  /* 0x000000ff3f00728c */ /* 0x000fe4000bf25270 */
[----:B------:R-:W-:Y:S02]  /*11d0*/  USEL UR13, URZ, 0x80, UP0 ;  /* 0x00000080ff0d7887 */ /* 0x000fe40008000000 */
[----:B------:R-:W-:Y:S02]  /*11e0*/  UISETP.NE.AND UP0, UPT, UR8, URZ, UPT ;  /* 0x000000ff0800728c */ /* 0x000fe4000bf05270 */
[----:B------:R-:W-:Y:S02]  /*11f0*/  UISETP.EQ.OR UP1, UPT, UR8, URZ, !UP1 ;  /* 0x000000ff0800728c */ /* 0x000fe4000cf22670 */
[----:B------:R-:W-:-:S02]  /*1200*/  USEL UR9, UR5, 0x2, UP0 ;  /* 0x0000000205097887 */ /* 0x000fc40008000000 */
[----:B------:R-:W-:Y:S02]  /*1210*/  USEL UR4, UR4, 0x4, UP0 ;  /* 0x0000000404047887 */ /* 0x000fe40008000000 */
[----:B------:R-:W-:Y:S02]  /*1220*/  USEL UR5, URZ, 0x1, !UP1 ;  /* 0x00000001ff057887 */ /* 0x000fe4000c800000 */
[----:B------:R-:W-:Y:S02]  /*1230*/  USEL UR10, UR7, 0x8, UP0 ;  /* 0x00000008070a7887 */ /* 0x000fe40008000000 */
[----:B------:R-:W-:Y:S02]  /*1240*/  USEL UR8, UR6, 0x10, UP0 ;  /* 0x0000001006087887 */ /* 0x000fe40008000000 */
[----:B------:R-:W-:Y:S02]  /*1250*/  UIADD3 UR4, UPT, UPT, UR4, UR9, UR5 ;  /* 0x0000000904047290 */ /* 0x000fe4000fffe005 */
[----:B------:R-:W-:-:S02]  /*1260*/  USEL UR7, UR11, 0x20, UP0 ;  /* 0x000000200b077887 */ /* 0x000fc40008000000 */
[----:B------:R-:W-:Y:S02]  /*1270*/  USEL UR6, UR12, 0x40, UP0 ;  /* 0x000000400c067887 */ /* 0x000fe40008000000 */
[----:B------:R-:W-:Y:S02]  /*1280*/  UIADD3 UR4, UPT, UPT, UR8, UR10, UR4 ;  /* 0x0000000a08047290 */ /* 0x000fe4000fffe004 */
[----:B------:R-:W-:Y:S02]  /*1290*/  USEL UR5, UR13, 0x80, UP0 ;  /* 0x000000800d057887 */ /* 0x000fe40008000000 */
[----:B------:R-:W-:-:S04]  /*12a0*/  UIADD3 UR4, UPT, UPT, UR6, UR7, UR4 ;  /* 0x0000000706047290 */ /* 0x000fc8000fffe004 */
[----:B------:R-:W-:-:S06]  /*12b0*/  UIADD3 UR4, UPT, UPT, UR4, UR5, URZ ;  /* 0x0000000504047290 */ /* 0x000fcc000fffe0ff */
[----:B------:R-:W-:Y:S02]  /*12c0*/  MOV R2, UR4 ;  /* 0x0000000400027c02 */ /* 0x000fe40008000f00 */
.L_x_17:
[----:B------:R-:W-:Y:S05]  /*12d0*/  BRA.U !UP2, `(.L_x_18) ;  /* 0x000000010ad47547 */ /* 0x000fea000b800000 */
[----:B------:R-:W1:Y:S01]  /*12e0*/  LDCU.128 UR12, c[0x0][0xb10] ;  /* 0x00016200ff0c77ac */ /* 0x000e620008000c00 */
[----:B------:R-:W2:Y:S01]  /*12f0*/  LDCU UR6, c[0x0][0x370] ;  /* 0x00006e00ff0677ac */ /* 0x000ea20008000800 */
[----:B------:R-:W3:Y:S01]  /*1300*/  LDCU UR5, c[0x0][0x374] ;  /* 0x00006e80ff0577ac */ /* 0x000ee20008000800 */
[----:B------:R-:W4:Y:S01]  /*1310*/  LDCU UR26, c[0x0][0xb0c] ;  /* 0x00016180ff1a77ac */ /* 0x000f220008000800 */
[----:B------:R-:W4:Y:S01]  /*1320*/  LDCU UR4, c[0x0][0xb20] ;  /* 0x00016400ff0477ac */ /* 0x000f220008000800 */
[----:B------:R-:W4:Y:S01]  /*1330*/  LDCU.64 UR8, c[0x0][0xb28] ;  /* 0x00016500ff0877ac */ /* 0x000f220008000a00 */
[----:B-1----:R-:W-:Y:S02]  /*1340*/  UISETP.NE.AND UP0, UPT, UR14, 0x1, UPT ;  /* 0x000000010e00788c */ /* 0x002fe4000bf05270 */
[----:B---3--:R-:W-:Y:S02]  /*1350*/  UIMAD.WIDE.U32 UR10, UR5, UR15, URZ ;  /* 0x0000000f050a72a5 */ /* 0x008fe4000f8e00ff */
[----:B--2---:R-:W-:-:S02]  /*1360*/  UIMAD.WIDE.U32 UR22, UR6, UR12, URZ ;  /* 0x0000000c061672a5 */ /* 0x004fc4000f8e00ff */
[----:B----4-:R-:W-:Y:S02]  /*1370*/  UISETP.NE.AND UP1, UPT, UR26, 0x1, UPT ;  /* 0x000000011a00788c */ /* 0x010fe4000bf25270 */
[----:B------:R-:W-:Y:S01]  /*1380*/  UISETP.NE.AND UP2, UPT, UR21, 0x1, UPT ;  /* 0x000000011500788c */ /* 0x000fe2000bf45270 */
[----:B------:R-:W-:Y:S02]  /*1390*/  UMOV UR10, UR11 ;  /* 0x0000000b000a7c82 */ /* 0x000fe40008000000 */
[----:B------:R-:W-:Y:S01]  /*13a0*/  UMOV UR22, UR23 ;  /* 0x0000001700167c82 */ /* 0x000fe20008000000 */
[----:B------:R-:W-:Y:S02]  /*13b0*/  @UP0 USHF.R.U32.HI UR5, URZ, UR4, UR10 ;  /* 0x00000004ff050299 */ /* 0x000fe4000801160a */
[----:B------:R-:W-:Y:S02]  /*13c0*/  UIMAD.WIDE.U32 UR24, UR20, UR15, URZ ;  /* 0x0000000f141872a5 */ /* 0x000fe4000f8e00ff */
[----:B------:R-:W-:-:S02]  /*13d0*/  UIMAD.WIDE.U32 UR10, UR5, UR8, URZ ;  /* 0x00000008050a72a5 */ /* 0x000fc4000f8e00ff */
[----:B------:R-:W-:Y:S02]  /*13e0*/  @UP1 USHF.R.U32.HI UR6, URZ, UR13, UR22 ;  /* 0x0000000dff061299 */ /* 0x000fe40008011616 */
[----:B------:R-:W-:Y:S02]  /*13f0*/  UIMAD.WIDE.U32 UR18, UR16, UR12, URZ ;  /* 0x0000000c101272a5 */ /* 0x000fe4000f8e00ff */
[----:B------:R-:W-:Y:S01]  /*1400*/  UIMAD.WIDE.U32 UR22, UR6, UR8, URZ ;  /* 0x00000008061672a5 */ /* 0x000fe2000f8e00ff */
[----:B------:R-:W-:Y:S01]  /*1410*/  UMOV UR24, UR25 ;  /* 0x0000001900187c82 */ /* 0x000fe20008000000 */
[----:B------:R-:W-:Y:S01]  /*1420*/  UMOV UR10, UR11 ;  /* 0x0000000b000a7c82 */ /* 0x000fe20008000000 */
[----:B------:R-:W-:Y:S02]  /*1430*/  USHF.R.U32.HI UR24, URZ, UR4, UR24 ;  /* 0x00000004ff187299 */ /* 0x000fe40008011618 */
[----:B------:R-:W-:Y:S02]  /*1440*/  @UP2 USHF.R.U32.HI UR5, URZ, UR9, UR10 ;  /* 0x00000009ff052299 */ /* 0x000fe4000801160a */
[----:B------:R-:W-:Y:S01]  /*1450*/  UMOV UR7, UR23 ;  /* 0x0000001700077c82 */ /* 0x000fe20008000000 */
[----:B------:R-:W-:Y:S01]  /*1460*/  UMOV UR18, UR19 ;  /* 0x0000001300127c82 */ /* 0x000fe20008000000 */
[----:B------:R-:W-:-:S02]  /*1470*/  @UP2 USHF.R.U32.HI UR6, URZ, UR9, UR7 ;  /* 0x00000009ff062299 */ /* 0x000fc40008011607 */
[----:B------:R-:W-:Y:S02]  /*1480*/  USHF.R.U32.HI UR13, URZ, UR13, UR18 ;  /* 0x0000000dff0d7299 */ /* 0x000fe40008011612 */
[----:B------:R-:W-:Y:S02]  /*1490*/  USEL UR4, UR20, UR24, !UP0 ;  /* 0x0000001814047287 */ /* 0x000fe4000c000000 */
[----:B------:R-:W-:Y:S02]  /*14a0*/  UIMAD UR7, UR5, UR21, URZ ;  /* 0x00000015050772a4 */ /* 0x000fe4000f8e02ff */
[----:B------:R-:W-:Y:S02]  /*14b0*/  USEL UR5, UR16, UR13, !UP1 ;  /* 0x0000000d10057287 */ /* 0x000fe4000c800000 */
[----:B------:R-:W-:Y:S02]  /*14c0*/  UIMAD UR12, UR6, UR21, URZ ;  /* 0x00000015060c72a4 */ /* 0x000fe4000f8e02ff */
[----:B------:R-:W-:-:S02]  /*14d0*/  UISETP.GE.AND UP0, UPT, UR4, UR7, UPT ;  /* 0x000000070400728c */ /* 0x000fc4000bf06270 */
[----:B------:R-:W-:Y:S02]  /*14e0*/  UIMAD.WIDE.U32 UR10, UR4, UR8, URZ ;  /* 0x00000008040a72a5 */ /* 0x000fe4000f8e00ff */
[----:B------:R-:W-:Y:S02]  /*14f0*/  UISETP.GE.OR UP0, UPT, UR5, UR12, UP0 ;  /* 0x0000000c0500728c */ /* 0x000fe40008706670 */
[----:B------:R-:W-:Y:S02]  /*1500*/  UIMAD.WIDE.U32 UR12, UR5, UR8, URZ ;  /* 0x00000008050c72a5 */ /* 0x000fe4000f8e00ff */
[----:B------:R-:W-:Y:S01]  /*1510*/  UIADD3 UR10, UPT, UPT, -UR4, URZ, URZ ;  /* 0x000000ff040a7290 */ /* 0x000fe2000fffe1ff */
[----:B------:R-:W-:Y:S01]  /*1520*/  UMOV UR8, UR11 ;  /* 0x0000000b00087c82 */ /* 0x000fe20008000000 */
[----:B------:R-:W-:Y:S02]  /*1530*/  UIADD3 UR11, UPT, UPT, -UR5, URZ, URZ ;  /* 0x000000ff050b7290 */ /* 0x000fe4000fffe1ff */
[----:B------:R-:W-:-:S03]  /*1540*/  USHF.R.U32.HI UR8, URZ, UR9, UR8 ;  /* 0x00000009ff087299 */ /* 0x000fc60008011608 */
[----:B------:R-:W-:Y:S01]  /*1550*/  @!UP0 UMOV UR7, UR13 ;  /* 0x0000000d00078c82 */ /* 0x000fe20008000000 */
[----:B------:R-:W-:Y:S02]  /*1560*/  UIMAD UR20, UR14, UR10, UR20 ;  /* 0x0000000a0e1472a4 */ /* 0x000fe4000f8e0214 */
[----:B------:R-:W-:Y:S02]  /*1570*/  USEL UR8, UR4, UR8, !UP2 ;  /* 0x0000000804087287 */ /* 0x000fe4000d000000 */
[----:B------:R-:W-:Y:S02]  /*1580*/  @!UP0 USHF.R.U32.HI UR7, URZ, UR9, UR7 ;  /* 0x00000009ff078299 */ /* 0x000fe40008011607 */
[----:B------:R-:W-:Y:S02]  /*1590*/  UIADD3 UR9, UPT, UPT, -UR8, URZ, URZ ;  /* 0x000000ff08097290 */ /* 0x000fe4000fffe1ff */
[----:B------:R-:W-:Y:S02]  /*15a0*/  @!UP0 USEL UR7, UR5, UR7, !UP2 ;  /* 0x0000000705078287 */ /* 0x000fe4000d000000 */
[----:B------:R-:W-:-:S02]  /*15b0*/  UIMAD UR9, UR21, UR9, UR4 ;  /* 0x00000009150972a4 */ /* 0x000fc4000f8e0204 */
[----:B------:R-:W-:Y:S02]  /*15c0*/  @!UP0 UIADD3 UR8, UPT, UPT, UR8, -UR7, URZ ;  /* 0x8000000708088290 */ /* 0x000fe4000fffe0ff */
[----:B------:R-:W-:Y:S02]  /*15d0*/  @!UP0 UIMAD UR6, UR9, UR6, UR7 ;  /* 0x00000006090682a4 */ /* 0x000fe4000f8e0207 */
[----:B------:R-:W-:Y:S02]  /*15e0*/  @!UP0 UIMAD UR4, UR8, UR21, UR5 ;  /* 0x00000015080482a4 */ /* 0x000fe4000f8e0205 */
[----:B------:R-:W-:Y:S02]  /*15f0*/  UIMAD UR16, UR26, UR11, UR16 ;  /* 0x0000000b1a1072a4 */ /* 0x000fe4000f8e0210 */
[----:B------:R-:W-:Y:S01]  /*1600*/  UIMAD UR20, UR4, UR14, UR20 ;  /* 0x0000000e041472a4 */ /* 0x000fe2000f8e0214 */
[----:B------:R-:W-:Y:S02]  /*1610*/  @!UP0 UMOV UR5, UR6 ;  /* 0x0000000600058c82 */ /* 0x000fe40008000000 */
[----:B------:R-:W-:-:S12]  /*1620*/  UIMAD UR16, UR5, UR26, UR16 ;  /* 0x0000001a051072a4 */ /* 0x000fd8000f8e0210 */
.L_x_18:
[----:B------:R-:W-:Y:S02]  /*1630*/  UISETP.NE.AND UP1, UPT, UR27, 0x1, UPT ;  /* 0x000000011b00788c */ /* 0x000fe4000bf25270 */
[----:B------:R-:W-:Y:S02]  /*1640*/  UISETP.NE.AND UP0, UPT, UR17, 0x2, UPT ;  /* 0x000000021100788c */ /* 0x000fe4000bf05270 */
[----:B------:R-:W-:-:S05]  /*1650*/  ULOP3.LUT UR29, UR29, 0x1c00, URZ, 0xc0, !UPT ;  /* 0x00001c001d1d7892 */ /* 0x000fca000f8ec0ff */
[----:B------:R-:W-:Y:S07]  /*1660*/  BRA.U UP1, `(.L_x_19) ;  /* 0x0000000101447547 */ /* 0x000fee000b800000 */
[----:B------:R-:W1:Y:S01]  /*1670*/  LDCU.128 UR8, c[0x0][0xb10] ;  /* 0x00016200ff0877ac */ /* 0x000e620008000c00 */
[----:B------:R-:W2:Y:S01]  /*1680*/  LDCU UR12, c[0x0][0xb0c] ;  /* 0x00016180ff0c77ac */ /* 0x000ea20008000800 */
[----:B------:R-:W3:Y:S01]  /*1690*/  LDCU UR13, c[0x0][0xb20] ;  /* 0x00016400ff0d77ac */ /* 0x000ee20008000800 */
[----:B-1----:R-:W-:Y:S02]  /*16a0*/  UIMAD.WIDE.U32 UR6, UR16, UR8, URZ ;  /* 0x00000008100672a5 */ /* 0x002fe4000f8e00ff */
[----:B------:R-:W-:Y:S02]  /*16b0*/  UIMAD.WIDE.U32 UR4, UR20, UR11, URZ ;  /* 0x0000000b140472a5 */ /* 0x000fe4000f8e00ff */
[----:B--2---:R-:W-:Y:S02]  /*16c0*/  UISETP.NE.AND UP2, UPT, UR12, 0x1, UPT ;  /* 0x000000010c00788c */ /* 0x004fe4000bf45270 */
[----:B------:R-:W-:Y:S01]  /*16d0*/  UISETP.NE.AND UP1, UPT, UR10, 0x1, UPT ;  /* 0x000000010a00788c */ /* 0x000fe2000bf25270 */
[----:B------:R-:W-:-:S02]  /*16e0*/  UMOV UR6, UR7 ;  /* 0x0000000700067c82 */ /* 0x000fc40008000000 */
[----:B------:R-:W-:Y:S01]  /*16f0*/  UMOV UR4, UR5 ;  /* 0x0000000500047c82 */ /* 0x000fe20008000000 */
[----:B------:R-:W-:Y:S02]  /*1700*/  USHF.R.U32.HI UR6, URZ, UR9, UR6 ;  /* 0x00000009ff067299 */ /* 0x000fe40008011606 */
[----:B---3--:R-:W-:Y:S02]  /*1710*/  USHF.R.U32.HI UR4, URZ, UR13, UR4 ;  /* 0x0000000dff047299 */ /* 0x008fe40008011604 */
[----:B------:R-:W-:Y:S02]  /*1720*/  USEL UR5, UR16, UR6, !UP2 ;  /* 0x0000000610057287 */ /* 0x000fe4000d000000 */
[----:B------:R-:W-:-:S04]  /*1730*/  USEL UR4, UR20, UR4, !UP1 ;  /* 0x0000000414047287 */ /* 0x000fc8000c800000 */
[----:B------:R-:W-:Y:S02]  /*1740*/  UIADD3 UR6, UPT, UPT, UR5, -UR4, URZ ;  /* 0x8000000405067290 */ /* 0x000fe4000fffe0ff */
[----:B------:R-:W-:Y:S02]  /*1750*/  UIADD3 UR4, UPT, UPT, -UR5, UR4, URZ ;  /* 0x0000000405047290 */ /* 0x000fe4000fffe1ff */
[----:B------:R-:W-:Y:S02]  /*1760*/  UIMAD UR20, UR6, UR10, UR20 ;  /* 0x0000000a061472a4 */ /* 0x000fe4000f8e0214 */
[----:B------:R-:W-:-:S12]  /*1770*/  UIMAD UR16, UR4, UR12, UR16 ;  /* 0x0000000c041072a4 */ /* 0x000fd8000f8e0210 */
.L_x_19:
[----:B------:R-:W-:Y:S05]  /*1780*/  BRA.U !UP5, `(.L_x_20) ;  /* 0x000000010d0c7547 */ /* 0x000fea000b800000 */
[----:B------:R-:W-:Y:S01]  /*1790*/  UCGABAR_WAIT ;  /* 0x0000000000007dc7 */ /* 0x000fe20008000000 */
[----:B------:R-:W-:Y:S01]  /*17a0*/  CCTL.IVALL ;  /* 0x00000000ff00798f */ /* 0x000fe20002000000 */
[----:B------:R-:W-:Y:S05]  /*17b0*/  BRA `(.L_x_21) ;  /* 0x0000000000047947 */ /* 0x000fea0003800000 */
.L_x_20:
[----:B------:R-:W-:Y:S06]  /*17c0*/  BAR.SYNC.DEFER_BLOCKING 0x0 ;  /* 0x0000000000007b1d */ /* 0x000fec0000010000 */
.L_x_21:
[----:B------:R-:W-:Y:S05]  /*17d0*/  BRA.U UP0, `(.L_x_22) ;  /* 0x0000001500407547 */ /* 0x000fea000b800000 */
[----:B------:R-:W1:Y:S01]  /*17e0*/  LDCU UR6, c[0x0][0x38c] ;  /* 0x00007180ff0677ac */ /* 0x000e620008000800 */
[----:B------:R-:W-:Y:S01]  /*17f0*/  PLOP3.LUT P1, PT, PT, PT, UP3, 0x80, 0x8 ;  /* 0x000000000008781c */ /* 0x000fe20003f2f038 */
[----:B------:R-:W-:Y:S01]  /*1800*/  IMAD.MOV.U32 R12, RZ, RZ, 0x1 ;  /* 0x00000001ff0c7424 */ /* 0x000fe200078e00ff */
[----:B------:R-:W-:Y:S01]  /*1810*/  ISETP.EQ.OR P2, PT, R0, RZ, P3 ;  /* 0x000000ff0000720c */ /* 0x000fe20001f42670 */
[----:B------:R-:W-:Y:S01]  /*1820*/  UISETP.NE.AND UP1, UPT, UR17, URZ, UPT ;  /* 0x000000ff1100728c */ /* 0x000fe2000bf25270 */
[----:B------:R-:W-:Y:S02]  /*1830*/  PLOP3.LUT P1, PT, P1, PT, PT, 0x8, 0x80 ;  /* 0x000000000080781c */ /* 0x000fe40000f2e170 */
[----:B------:R-:W-:Y:S01]  /*1840*/  CS2R R10, SRZ ;  /* 0x00000000000a7805 */ /* 0x000fe2000001ff00 */
[----:B------:R-:W-:Y:S01]  /*1850*/  IMAD.MOV.U32 R9, RZ, RZ, RZ ;  /* 0x000000ffff097224 */ /* 0x000fe200078e00ff */
[----:B------:R-:W2:Y:S01]  /*1860*/  LDCU UR41, c[0x0][0x370] ;  /* 0x00006e00ff2977ac */ /* 0x000ea20008000800 */
[----:B------:R-:W-:Y:S01]  /*1870*/  IMAD.MOV.U32 R8, RZ, RZ, 0x1 ;  /* 0x00000001ff087424 */ /* 0x000fe200078e00ff */
[----:B------:R-:W-:Y:S01]  /*1880*/  USEL UR30, UR45, 0x2, UP1 ;  /* 0x000000022d1e7887 */ /* 0x000fe20008800000 */
[----:B------:R-:W3:Y:S01]  /*1890*/  LDCU.64 UR38, c[0x0][0x348] ;  /* 0x00006900ff2677ac */ /* 0x000ee20008000a00 */
[----:B-1----:R-:W-:-:S02]  /*18a0*/  UIADD3 UR5, UPT, UPT, UR6, 0x3f, URZ ;  /* 0x0000003f06057890 */ /* 0x002fc4000fffe0ff */
[----:B------:R-:W-:Y:S02]  /*18b0*/  USHF.R.U32.HI UR46, URZ, 0x6, UR29 ;  /* 0x00000006ff2e7899 */ /* 0x000fe4000801161d */
[----:B------:R-:W-:Y:S02]  /*18c0*/  USHF.R.S32.HI UR4, URZ, 0x1f, UR5 ;  /* 0x0000001fff047899 */ /* 0x000fe40008011405 */
[----:B------:R-:W-:Y:S02]  /*18d0*/  UIADD3 UR48, UPT, UPT, UR6, 0x7e, URZ ;  /* 0x0000007e06307890 */ /* 0x000fe4000fffe0ff */
[----:B------:R-:W-:Y:S01]  /*18e0*/  ULEA.HI UR4, UR4, UR5, URZ, 0x6 ;  /* 0x0000000504047291 */ /* 0x000fe2000f8f30ff */
[----:B------:R-:W1:Y:S03]  /*18f0*/  LDCU UR40, c[0x0][0x374] ;  /* 0x00006e80ff2877ac */ /* 0x000e660008000800 */
[----:B------:R-:W-:-:S02]  /*1900*/  USHF.R.S32.HI UR44, URZ, 0x6, UR4 ;  /* 0x00000006ff2c7899 */ /* 0x000fc40008011404 */
[----:B------:R-:W-:Y:S02]  /*1910*/  UIADD3 UR4, UPT, UPT, UR6, -0x1, URZ ;  /* 0xffffffff06047890 */ /* 0x000fe4000fffe0ff */
[----:B------:R-:W-:Y:S02]  /*1920*/  UISETP.LT.U32.AND UP0, UPT, UR44, 0x6, UPT ;  /* 0x000000062c00788c */ /* 0x000fe4000bf01070 */
[----:B------:R-:W-:Y:S02]  /*1930*/  UISETP.GE.U32.AND UP2, UPT, UR4, -0x7f, UPT ;  /* 0xffffff810400788c */ /* 0x000fe4000bf46070 */
[----:B------:R-:W-:Y:S01]  /*1940*/  USEL UR43, UR44, 0x6, UP0 ;  /* 0x000000062c2b7887 */ /* 0x000fe20008000000 */
[----:B------:R-:W-:-:S03]  /*1950*/  UMOV UR15, URZ ;  /* 0x000000ff000f7c82 */ /* 0x000fc60008000000 */
[----:B------:R-:W-:Y:S02]  /*1960*/  UIADD3 UR21, UPT, UPT, UR43, -0x1, URZ ;  /* 0xffffffff2b157890 */ /* 0x000fe4000fffe0ff */
[----:B------:R-:W-:-:S03]  /*1970*/  UIADD3 UR45, UPT, UPT, UR44, -UR43, URZ ;  /* 0x8000002b2c2d7290 */ /* 0x000fc6000fffe0ff */
[----:B------:R-:W-:-:S04]  /*1980*/  @UP2 UIADD3 UR21, UPT, UPT, UR43, URZ, URZ ;  /* 0x000000ff2b152290 */ /* 0x000fc8000fffe0ff */
[----:B-123--:R-:W-:-:S12]  /*1990*/  UIADD3 UR21, UPT, UPT, UR21, 0x1, URZ ;  /* 0x0000000115157890 */ /* 0x00efd8000fffe0ff */
.L_x_42:
[----:B------:R-:W-:Y:S01]  /*19a0*/  UISETP.NE.AND UP0, UPT, UR47, URZ, UPT ;  /* 0x000000ff2f00728c */ /* 0x000fe2000bf05270 */
[----:B-1----:R-:W1:Y:S08]  /*19b0*/  S2UR UR47, SR_CgaCtaId ;  /* 0x00000000002f79c3 */ /* 0x002e700000008800 */
[----:B------:R-:W-:Y:S05]  /*19c0*/  BRA.U UP0, `(.L_x_23) ;  /* 0x0000000100347547 */ /* 0x000fea000b800000 */
[----:B------:R-:W2:Y:S01]  /*19d0*/  S2R R0, SR_CgaCtaId ;  /* 0x0000000000007919 */ /* 0x000ea20000008800 */
[----:B------:R-:W-:Y:S02]  /*19e0*/  MOV R3, 0x400 ;  /* 0x0000040000037802 */ /* 0x000fe40000000f00 */
[----:B------:R-:W-:Y:S02]  /*19f0*/  SHF.L.U32 R2, R8, 0x1f, RZ ;  /* 0x0000001f08027819 */ /* 0x000fe400000006ff */
[----:B--2---:R-:W-:-:S05]  /*1a00*/  LEA R0, R0, R3, 0x18 ;  /* 0x0000000300007211 */ /* 0x004fca00078ec0ff */
[----:B------:R-:W-:-:S04]  /*1a10*/  IMAD R3, R9, 0x8, R0 ;  /* 0x0000000809037824 */ /* 0x000fc800078e0200 */
[----:B------:R-:W2:Y:S02]  /*1a20*/  SYNCS.PHASECHK.TRANS64.TRYWAIT P0, [R3+URZ+0x120], R2 ;  /* 0x00012002030075a7 */ /* 0x000ea400080011ff */
[----:B--2---:R-:W-:Y:S05]  /*1a30*/  @!P0 BRA `(.L_x_24) ;  /* 0x0000007c004c8947 */ /* 0x004fea0003800000 */
.L_x_140:
[----:B------:R-:W-:Y:S01]  /*1a40*/  VIADD R9, R9, 0x1 ;  /* 0x0000000109097836 */ /* 0x000fe20000000000 */
[----:B------:R2:W-:Y:S04]  /*1a50*/  SYNCS.ARRIVE.TRANS64.A1T0 RZ, [R3+URZ+0x110], RZ ;  /* 0x000110ff03ff79a7 */ /* 0x0005e800081000ff */
[----:B------:R-:W-:-:S04]  /*1a60*/  ISETP.NE.AND P0, PT, R9, 0x2, PT ;  /* 0x000000020900780c */ /* 0x000fc80003f05270 */
[----:B------:R-:W-:Y:S02]  /*1a70*/  SEL R9, R9, RZ, P0 ;  /* 0x000000ff09097207 */ /* 0x000fe40000000000 */
[----:B--2---:R-:W-:-:S04]  /*1a80*/  SEL R3, RZ, 0x1, P0 ;  /* 0x00000001ff037807 */ /* 0x004fc80000000000 */
[----:B------:R-:W-:-:S07]  /*1a90*/  LOP3.LUT R8, R8, R3, RZ, 0x3c, !PT ;  /* 0x0000000308087212 */ /* 0x000fce00078e3cff */
.L_x_23:
[----:B------:R-:W-:Y:S01]  /*1aa0*/  UMOV UR13, 0x400 ;  /* 0x00000400000d7882 */ /* 0x000fe20000000000 */
[----:B------:R-:W-:Y:S01]  /*1ab0*/  SHF.L.U32 R0, R12, 0x1f, RZ ;  /* 0x0000001f0c007819 */ /* 0x000fe200000006ff */
[----:B-1----:R-:W-:Y:S02]  /*1ac0*/  ULEA UR13, UR47, UR13, 0x18 ;  /* 0x0000000d2f0d7291 */ /* 0x002fe4000f8ec0ff */
[----:B------:R-:W-:Y:S02]  /*1ad0*/  UISETP.GE.U32.AND UP0, UPT, UR48, 0x7f, UPT ;  /* 0x0000007f3000788c */ /* 0x000fe4000bf06070 */
[----:B------:R-:W-:Y:S02]  /*1ae0*/  ULEA UR4, UR15, UR13, 0x3 ;  /* 0x0000000d0f047291 */ /* 0x000fe4000f8e18ff */
[----:B------:R-:W-:Y:S02]  /*1af0*/  USHF.L.U32 UR18, UR20, 0x7, URZ ;  /* 0x0000000714127899 */ /* 0x000fe400080006ff */
[----:B------:R-:W-:Y:S01]  /*1b00*/  ULEA UR35, UR16, UR46, 0x7 ;  /* 0x0000002e10237291 */ /* 0x000fe2000f8e38ff */
[----:B------:R-:W-:-:S04]  /*1b10*/  UMOV UR7, URZ ;  /* 0x000000ff00077c82 */ /* 0x000fc80008000000 */
[----:B------:R1:W2:Y:S01]  /*1b20*/  SYNCS.PHASECHK.TRANS64.TRYWAIT P0, [UR4+0x30], R0 ;  /* 0x00003000ff0075a7 */ /* 0x0002a20008001104 */
[----:B------:R-:W-:Y:S06]  /*1b30*/  BRA.U !UP0, `(.L_x_25) ;  /* 0x0000000108d87547 */ /* 0x000fec000b800000 */
[----:B------:R-:W-:Y:S01]  /*1b40*/  UIADD3 UR10, UPT, UPT, UR18, 0x40, URZ ;  /* 0x00000040120a7890 */ /* 0x000fe2000fffe0ff */
[----:B------:R-:W-:Y:S01]  /*1b50*/  UMOV UR14, URZ ;  /* 0x000000ff000e7c82 */ /* 0x000fe20008000000 */
[----:B------:R-:W-:-:S10]  /*1b60*/  UMOV UR4, UR15 ;  /* 0x0000000f00047c82 */ /* 0x000fd40008000000 */
.L_x_31:
[----:B------:R-:W-:Y:S01]  /*1b70*/  ULEA UR33, UR4, UR13, 0x3 ;  /* 0x0000000d04217291 */ /* 0x000fe2000f8e18ff */
[----:B--2---:R-:W-:Y:S01]  /*1b80*/  @!P3 MOV R2, 0x8000 ;  /* 0x000080000002b802 */ /* 0x004fe20000000f00 */
[----:B--234-:R-:W-:Y:S10]  /*1b90*/  @P0 BRA `(.L_x_26) ;  /* 0x00000000000c0947 */ /* 0x01cff40003800000 */
[----:B------:R-:W-:-:S04]  /*1ba0*/  SHF.L.U32 R3, R12, 0x1f, RZ ;  /* 0x0000001f0c037819 */ /* 0x000fc800000006ff */
[----:B------:R-:W2:Y:S02]  /*1bb0*/  SYNCS.PHASECHK.TRANS64.TRYWAIT P0, [UR33+0x30], R3 ;  /* 0x00003003ff0075a7 */ /* 0x000ea40008001121 */
[----:B--2---:R-:W-:Y:S05]  /*1bc0*/  @!P0 BRA `(.L_x_27) ;  /* 0x0000007800fc8947 */ /* 0x004fea0003800000 */
.L_x_26:
[----:B------:R2:W-:Y:S01]  /*1bd0*/  @!P3 SYNCS.ARRIVE.TRANS64 RZ, [UR33], R2 ;  /* 0x00000002ffffb9a7 */ /* 0x0005e20008000021 */
[----:B------:R-:W-:-:S04]  /*1be0*/  ULOP3.LUT UR5, UR30, 0x2, URZ, 0xfc, !UPT ;  /* 0x000000021e057892 */ /* 0x000fc8000f8efcff */
[----:B------:R-:W-:-:S09]  /*1bf0*/  UISETP.NE.AND UP0, UPT, UR5, 0x2, UPT ;  /* 0x000000020500788c */ /* 0x000fd2000bf05270 */
[----:B------:R-:W-:Y:S05]  /*1c00*/  BRA.U UP0, `(.L_x_28) ;  /* 0x0000000100047547 */ /* 0x000fea000b800000 */
[----:B------:R-:W-:Y:S05]  /*1c10*/  BPT.TRAP 0x1 ;  /* 0x000000040000795c */ /* 0x000fea0000300000 */
.L_x_28:
[----:B------:R-:W-:Y:S04]  /*1c20*/  BSSY.RECONVERGENT B0, `(.L_x_29) ;  /* 0x0000003000007945 */ /* 0x000fe80003800200 */
[----:B------:R-:W-:Y:S05]  /*1c30*/  @P2 BRA `(.L_x_30) ;  /* 0x0000000000042947 */ /* 0x000fea0003800000 */
[----:B------:R-:W-:Y:S05]  /*1c40*/  BPT.TRAP 0x1 ;  /* 0x000000040000795c */ /* 0x000fea0000300000 */
.L_x_30:
[----:B------:R-:W-:Y:S05]  /*1c50*/  BSYNC.RECONVERGENT B0 ;  /* 0x0000000000007941 */ /* 0x000fea0003800200 */
.L_x_29:
[----:B------:R-:W-:Y:S02]  /*1c60*/  UIADD3 UR5, UPT, UPT, UR4, 0x1, URZ ;  /* 0x0000000104057890 */ /* 0x000fe4000fffe0ff */
[----:B------:R-:W-:Y:S02]  /*1c70*/  USHF.L.U32 UR4, UR4, 0xe, URZ ;  /* 0x0000000e04047899 */ /* 0x000fe400080006ff */
[----:B------:R-:W-:Y:S02]  /*1c80*/  UISETP.NE.AND UP0, UPT, UR5, 0x6, UPT ;  /* 0x000000060500788c */ /* 0x000fe4000bf05270 */
[----:B------:R-:W-:Y:S02]  /*1c90*/  USHF.L.U32 UR34, UR14, 0x6, URZ ;  /* 0x000000060e227899 */ /* 0x000fe400080006ff */
[----:B------:R-:W-:Y:S02]  /*1ca0*/  USEL UR6, URZ, 0x1, UP0 ;  /* 0x00000001ff067887 */ /* 0x000fe40008000000 */
[----:B------:R-:W-:-:S02]  /*1cb0*/  USEL UR15, UR5, URZ, UP0 ;  /* 0x000000ff050f7287 */ /* 0x000fc40008000000 */
[----:B------:R-:W-:Y:S02]  /*1cc0*/  UIADD3 UR14, UPT, UPT, UR14, 0x1, URZ ;  /* 0x000000010e0e7890 */ /* 0x000fe4000fffe0ff */
[----:B------:R-:W-:Y:S01]  /*1cd0*/  LOP3.LUT R12, R12, UR6, RZ, 0x3c, !PT ;  /* 0x000000060c0c7c12 */ /* 0x000fe2000f8e3cff */
[----:B------:R-:W-:Y:S02]  /*1ce0*/  UIADD3 UR6, UP0, UPT, UR38, 0x180, URZ ;  /* 0x0000018026067890 */ /* 0x000fe4000ff1e0ff */
[----:B------:R-:W-:Y:S01]  /*1cf0*/  UIADD3 UR22, UP1, UPT, UR38, 0x80, URZ ;  /* 0x0000008026167890 */ /* 0x000fe2000ff3e0ff */
[----:B-1----:R-:W-:Y:S01]  /*1d00*/  SHF.L.U32 R0, R12, 0x1f, RZ ;  /* 0x0000001f0c007819 */ /* 0x002fe200000006ff */
[----:B------:R-:W-:Y:S02]  /*1d10*/  ULEA UR32, UR29, UR4, 0x1 ;  /* 0x000000041d207291 */ /* 0x000fe4000f8e08ff */
[----:B------:R-:W-:Y:S02]  /*1d20*/  ULEA UR5, UR15, UR13, 0x3 ;  /* 0x0000000d0f057291 */ /* 0x000fe4000f8e18ff */
[----:B------:R-:W-:-:S02]  /*1d30*/  UIADD3 UR4, UPT, UPT, UR13, UR4, URZ ;  /* 0x000000040d047290 */ /* 0x000fc4000fffe0ff */
[----:B------:R-:W-:Y:S02]  /*1d40*/  UIADD3.X UR7, UPT, UPT, URZ, UR39, URZ, UP0, !UPT ;  /* 0x00000027ff077290 */ /* 0x000fe400087fe4ff */
[----:B------:R-:W-:Y:S02]  /*1d50*/  UISETP.NE.AND UP0, UPT, UR14, UR21, UPT ;  /* 0x000000150e00728c */ /* 0x000fe4000bf05270 */
[----:B------:R-:W-:Y:S01]  /*1d60*/  UIADD3.X UR23, UPT, UPT, URZ, UR39, URZ, UP1, !UPT ;  /* 0x00000027ff177290 */ /* 0x000fe20008ffe4ff */
[----:B------:R3:W4:Y:S01]  /*1d70*/  SYNCS.PHASECHK.TRANS64.TRYWAIT P0, [UR5+0x30], R0 ;  /* 0x00003000ff0075a7 */ /* 0x0007220008001105 */
[----:B------:R-:W-:Y:S02]  /*1d80*/  UIADD3 UR32, UPT, UPT, UR13, 0x8400, UR32 ;  /* 0x000084000d207890 */ /* 0x000fe4000fffe020 */
[----:B------:R-:W-:Y:S02]  /*1d90*/  UIADD3 UR16, UPT, UPT, UR4, 0x20400, URZ ;  /* 0x0002040004107890 */ /* 0x000fe4000fffe0ff */
[----:B------:R-:W-:Y:S01]  /*1da0*/  UIADD3 UR8, UPT, UPT, UR4, 0x22400, URZ ;  /* 0x0002240004087890 */ /* 0x000fe2000fffe0ff */
[----:B------:R-:W-:Y:S01]  /*1db0*/  UMOV UR5, 0xff0000 ;  /* 0x00ff000000057882 */ /* 0x000fe20000000000 */
[----:B------:R-:W-:Y:S01]  /*1dc0*/  UMOV UR24, 0x0 ;  /* 0x0000000000187882 */ /* 0x000fe20000000000 */
[----:B------:R-:W-:Y:S01]  /*1dd0*/  UMOV UR25, 0x10000000 ;  /* 0x1000000000197882 */ /* 0x000fe20000000000 */
[----:B------:R-:W-:Y:S01]  /*1de0*/  UMOV UR17, UR33 ;  /* 0x0000002100117c82 */ /* 0x000fe20008000000 */
[----:B------:R-:W-:Y:S01]  /*1df0*/  UMOV UR20, UR36 ;  /* 0x0000002400147c82 */ /* 0x000fe20008000000 */
[----:B------:R-:W-:Y:S01]  /*1e00*/  UMOV UR19, UR34 ;  /* 0x0000002200137c82 */ /* 0x000fe20008000000 */
[----:B------:R-:W-:Y:S01]  /*1e10*/  UMOV UR12, UR36 ;  /* 0x00000024000c7c82 */ /* 0x000fe20008000000 */
[----:B------:R-:W-:Y:S01]  /*1e20*/  UMOV UR9, UR33 ;  /* 0x0000002100097c82 */ /* 0x000fe20008000000 */
[----:B------:R-:W-:Y:S01]  /*1e30*/  UMOV UR11, UR34 ;  /* 0x00000022000b7c82 */ /* 0x000fe20008000000 */
[----:B------:R-:W-:Y:S01]  /*1e40*/  UTMALDG.3D.MULTICAST [UR32], [UR22], UR5, desc[UR24] ;  /* 0x00001820160073b4 */ /* 0x000fe20008011805 */
[----:B------:R-:W-:Y:S01]  /*1e50*/  UMOV UR4, UR15 ;  /* 0x0000000f00047c82 */ /* 0x000fe20008000000 */
[----:B------:R-:W-:Y:S01]  /*1e60*/  UTMALDG.3D [UR16], [UR6], desc[UR24] ;  /* 0x00001810060075b4 */ /* 0x000fe20008011000 */
[----:B------:R1:W-:Y:S02]  /*1e70*/  UTMALDG.3D [UR8], [UR6], desc[UR24] ;  /* 0x00001808060075b4 */ /* 0x0003e40008011000 */
[----:B-1----:R-:W-:Y:S01]  /*1e80*/  UMOV UR7, UR21 ;  /* 0x0000001500077c82 */ /* 0x002fe20008000000 */
[----:B------:R-:W-:Y:S05]  /*1e90*/  BRA.U UP0, `(.L_x_31) ;  /* 0xfffffffd00347547 */ /* 0x000fea000b83ffff */
.L_x_25:
[----:B------:R-:W-:Y:S01]  /*1ea0*/  ULEA UR4, UR15, UR13, 0x3 ;  /* 0x0000000d0f047291 */ /* 0x000fe2000f8e18ff */
[----:B-1-3--:R-:W-:Y:S01]  /*1eb0*/  SHF.L.U32 R0, R12, 0x1f, RZ ;  /* 0x0000001f0c007819 */ /* 0x00afe200000006ff */
[----:B------:R-:W-:Y:S01]  /*1ec0*/  @!P1 SYNCS.ARRIVE.TRANS64.A1T0 RZ, [UR13+0xa8], RZ ;  /* 0x0000a8ffffff99a7 */ /* 0x000fe2000810000d */
[----:B------:R-:W-:-:S06]  /*1ed0*/  UISETP.GT.AND UP0, UPT, UR44, UR43, UPT ;  /* 0x0000002b2c00728c */ /* 0x000fcc000bf04270 */
[----:B--2-4-:R1:W2:Y:S03]  /*1ee0*/  SYNCS.PHASECHK.TRANS64.TRYWAIT P0, [UR4+0x30], R0 ;  /* 0x00003000ff0075a7 */ /* 0x0142a60008001104 */
[----:B------:R-:W-:Y:S05]  /*1ef0*/  BRA.U !UP0, `(.L_x_32) ;  /* 0x0000000108dc7547 */ /* 0x000fea000b800000 */
[----:B------:R-:W-:Y:S02]  /*1f00*/  UIADD3 UR14, UPT, UPT, UR45, UR7, URZ ;  /* 0x000000072d0e7290 */ /* 0x000fe4000fffe0ff */
[----:B------:R-:W-:Y:S01]  /*1f10*/  UIADD3 UR10, UPT, UPT, UR18, 0x40, URZ ;  /* 0x00000040120a7890 */ /* 0x000fe2000fffe0ff */
[----:B------:R-:W-:-:S11]  /*1f20*/  UMOV UR4, UR15 ;  /* 0x0000000f00047c82 */ /* 0x000fd60008000000 */
.L_x_38:
[----:B------:R-:W-:Y:S01]  /*1f30*/  ULEA UR25, UR4, UR13, 0x3 ;  /* 0x0000000d04197291 */ /* 0x000fe2000f8e18ff */
[----:B--2---:R-:W-:Y:S01]  /*1f40*/  @!P3 MOV R2, 0x8000 ;  /* 0x000080000002b802 */ /* 0x004fe20000000f00 */
[----:B--2-4-:R-:W-:Y:S10]  /*1f50*/  @P0 BRA `(.L_x_33) ;  /* 0x00000000000c0947 */ /* 0x014ff40003800000 */
[----:B------:R-:W-:-:S04]  /*1f60*/  SHF.L.U32 R3, R12, 0x1f, RZ ;  /* 0x0000001f0c037819 */ /* 0x000fc800000006ff */
[----:B------:R-:W2:Y:S02]  /*1f70*/  SYNCS.PHASECHK.TRANS64.TRYWAIT P0, [UR25+0x30], R3 ;  /* 0x00003003ff0075a7 */ /* 0x000ea40008001119 */
[----:B--2---:R-:W-:Y:S05]  /*1f80*/  @!P0 BRA `(.L_x_34) ;  /* 0x0000007800248947 */ /* 0x004fea0003800000 */
.L_x_33:
[----:B------:R2:W-:Y:S01]  /*1f90*/  @!P3 SYNCS.ARRIVE.TRANS64 RZ, [UR25], R2 ;  /* 0x00000002ffffb9a7 */ /* 0x0005e20008000019 */
[----:B------:R-:W-:-:S04]  /*1fa0*/  ULOP3.LUT UR5, UR30, 0x2, URZ, 0xfc, !UPT ;  /* 0x000000021e057892 */ /* 0x000fc8000f8efcff */
[----:B------:R-:W-:-:S09]  /*1fb0*/  UISETP.NE.AND UP0, UPT, UR5, 0x2, UPT ;  /* 0x000000020500788c */ /* 0x000fd2000bf05270 */
[----:B------:R-:W-:Y:S05]  /*1fc0*/  BRA.U UP0, `(.L_x_35) ;  /* 0x0000000100047547 */ /* 0x000fea000b800000 */
[----:B------:R-:W-:Y:S05]  /*1fd0*/  BPT.TRAP 0x1 ;  /* 0x000000040000795c */ /* 0x000fea0000300000 */
.L_x_35:
[----:B------:R-:W-:Y:S04]  /*1fe0*/  BSSY.RECONVERGENT B0, `(.L_x_36) ;  /* 0x0000003000007945 */ /* 0x000fe80003800200 */
[----:B------:R-:W-:Y:S05]  /*1ff0*/  @P2 BRA `(.L_x_37) ;  /* 0x0000000000042947 */ /* 0x000fea0003800000 */
[----:B------:R-:W-:Y:S05]  /*2000*/  BPT.TRAP 0x1 ;  /* 0x000000040000795c */ /* 0x000fea0000300000 */
.L_x_37:
[----:B------:R-:W-:Y:S05]  /*2010*/  BSYNC.RECONVERGENT B0 ;  /* 0x0000000000007941 */ /* 0x000fea0003800200 */
.L_x_36:
[----:B------:R-:W-:Y:S02]  /*2020*/  UIADD3 UR5, UPT, UPT, UR4, 0x1, URZ ;  /* 0x0000000104057890 */ /* 0x000fe4000fffe0ff */
[----:B------:R-:W-:Y:S02]  /*2030*/  USHF.L.U32 UR26, UR7, 0x6, URZ ;  /* 0x00000006071a7899 */ /* 0x000fe400080006ff */
[----:B------:R-:W-:Y:S02]  /*2040*/  UISETP.NE.AND UP0, UPT, UR5, 0x6, UPT ;  /* 0x000000060500788c */ /* 0x000fe4000bf05270 */
[----:B------:R-:W-:Y:S02]  /*2050*/  UIADD3 UR7, UPT, UPT, UR7, 0x1, URZ ;  /* 0x0000000107077890 */ /* 0x000fe4000fffe0ff */
[----:B------:R-:W-:Y:S02]  /*2060*/  USEL UR6, URZ, 0x1, UP0 ;  /* 0x00000001ff067887 */ /* 0x000fe40008000000 */
[----:B------:R-:W-:-:S02]  /*2070*/  USEL UR15, UR5, URZ, UP0 ;  /* 0x000000ff050f7287 */ /* 0x000fc40008000000 */
[----:B------:R-:W-:Y:S02]  /*2080*/  UIADD3 UR22, UP1, UPT, UR38, 0x80, URZ ;  /* 0x0000008026167890 */ /* 0x000fe4000ff3e0ff */
[----:B------:R-:W-:Y:S01]  /*2090*/  ULEA UR5, UR15, UR13, 0x3 ;  /* 0x0000000d0f057291 */ /* 0x000fe2000f8e18ff */
[----:B------:R-:W-:Y:S01]  /*20a0*/  LOP3.LUT R12, R12, UR6, RZ, 0x3c, !PT ;  /* 0x000000060c0c7c12 */ /* 0x000fe2000f8e3cff */
[----:B------:R-:W-:Y:S01]  /*20b0*/  UIADD3.X UR23, UPT, UPT, URZ, UR39, URZ, UP1, !UPT ;  /* 0x00000027ff177290 */ /* 0x000fe20008ffe4ff */
[----:B------:R-:W-:Y:S02]  /*20c0*/  UMOV UR6, 0xff0000 ;  /* 0x00ff000000067882 */ /* 0x000fe40000000000 */
[----:B-1----:R-:W-:Y:S01]  /*20d0*/  SHF.L.U32 R0, R12, 0x1f, RZ ;  /* 0x0000001f0c007819 */ /* 0x002fe200000006ff */
[----:B------:R-:W-:Y:S01]  /*20e0*/  UMOV UR32, 0x0 ;  /* 0x0000000000207882 */ /* 0x000fe20000000000 */
[----:B------:R-:W-:Y:S01]  /*20f0*/  UMOV UR33, 0x10000000 ;  /* 0x1000000000217882 */ /* 0x000fe20000000000 */
[----:B------:R-:W-:Y:S01]  /*2100*/  UMOV UR27, UR35 ;  /* 0x00000023001b7c82 */ /* 0x000fe20008000000 */
[----:B------:R3:W4:Y:S01]  /*2110*/  SYNCS.PHASECHK.TRANS64.TRYWAIT P0, [UR5+0x30], R0 ;  /* 0x00003000ff0075a7 */ /* 0x0007220008001105 */
[----:B------:R-:W-:-:S02]  /*2120*/  USHF.L.U32 UR5, UR4, 0xe, URZ ;  /* 0x0000000e04057899 */ /* 0x000fc400080006ff */
[----:B------:R-:W-:Y:S02]  /*2130*/  UIADD3 UR4, UP0, UPT, UR38, 0x180, URZ ;  /* 0x0000018026047890 */ /* 0x000fe4000ff1e0ff */
[----:B------:R-:W-:Y:S02]  /*2140*/  ULEA UR24, UR29, UR5, 0x1 ;  /* 0x000000051d187291 */ /* 0x000fe4000f8e08ff */
[----:B------:R-:W-:Y:S02]  /*2150*/  UIADD3 UR5, UPT, UPT, UR13, UR5, URZ ;  /* 0x000000050d057290 */ /* 0x000fe4000fffe0ff */
[----:B------:R-:W-:Y:S02]  /*2160*/  UIADD3 UR24, UPT, UPT, UR13, 0x8400, UR24 ;  /* 0x000084000d187890 */ /* 0x000fe4000fffe018 */
[----:B------:R-:W-:Y:S02]  /*2170*/  UIADD3 UR16, UPT, UPT, UR5, 0x20400, URZ ;  /* 0x0002040005107890 */ /* 0x000fe4000fffe0ff */
[----:B------:R-:W-:-:S02]  /*2180*/  UIADD3 UR8, UPT, UPT, UR5, 0x22400, URZ ;  /* 0x0002240005087890 */ /* 0x000fc4000fffe0ff */
[----:B------:R-:W-:Y:S02]  /*2190*/  UIADD3.X UR5, UPT, UPT, URZ, UR39, URZ, UP0, !UPT ;  /* 0x00000027ff057290 */ /* 0x000fe400087fe4ff */
[----:B------:R-:W-:Y:S01]  /*21a0*/  UISETP.NE.AND UP0, UPT, UR7, UR14, UPT ;  /* 0x0000000e0700728c */ /* 0x000fe2000bf05270 */
        /* <DEDUP_REMOVED lines=11> */
[----:B---3--:R-:W-:Y:S05]  /*2260*/  BRA.U UP0, `(.L_x_38) ;  /* 0xfffffffd00307547 */ /* 0x008fea000b83ffff */
.L_x_32:
[C---:B------:R-:W-:Y:S01]  /*2270*/  LEA R3, R11.reuse, UR13, 0x3 ;  /* 0x0000000d0b037c11 */ /* 0x040fe2000f8e18ff */
[----:B------:R-:W-:Y:S01]  /*2280*/  NOP ;  /* 0x0000000000007918 */ /* 0x000fe20000000000 */
[----:B-1----:R-:W-:Y:S02]  /*2290*/  SHF.L.U32 R0, R10, 0x1f, RZ ;  /* 0x0000001f0a007819 */ /* 0x002fe400000006ff */
[----:B------:R-:W-:Y:S02]  /*22a0*/  LEA R5, R11, UR13, 0x4 ;  /* 0x0000000d0b057c11 */ /* 0x000fe4000f8e20ff */
[----:B--2-4-:R-:W1:Y:S02]  /*22b0*/  SYNCS.PHASECHK.TRANS64.TRYWAIT P0, [R3+URZ+0xb0], R0 ;  /* 0x0000b000030075a7 */ /* 0x014e6400080011ff */
[----:B-1----:R-:W-:Y:S05]  /*22c0*/  @!P0 BRA `(.L_x_39) ;  /* 0x00000074006c8947 */ /* 0x002fea0003800000 */
.L_x_143:
[----:B------:R-:W2:Y:S01]  /*22d0*/  LDS.128 R4, [R5+0x140] ;  /* 0x0001400005047984 */ /* 0x000ea20000000c00 */
[----:B------:R-:W-:Y:S01]  /*22e0*/  UISETP.GE.AND UP0, UPT, UR42, 0x1, UPT ;  /* 0x000000012a00788c */ /* 0x000fe2000bf06270 */
[----:B------:R-:W-:Y:S01]  /*22f0*/  @!PT LDS RZ, [RZ] ;  /* 0x00000000fffff984 */ /* 0x000fe20000000800 */
[----:B------:R-:W-:Y:S01]  /*2300*/  @!PT LDS RZ, [RZ] ;  /* 0x00000000fffff984 */ /* 0x000fe20000000800 */
[----:B------:R-:W-:Y:S01]  /*2310*/  @!PT LDS RZ, [RZ] ;  /* 0x00000000fffff984 */ /* 0x000fe20000000800 */
[----:B------:R-:W-:Y:S01]  /*2320*/  @!PT LDS RZ, [RZ] ;  /* 0x00000000fffff984 */ /* 0x000fe20000000800 */
[----:B------:R3:W-:Y:S06]  /*2330*/  MEMBAR.ALL.CTA ;  /* 0x0000000000007992 */ /* 0x0007ec0000008000 */
[----:B---3--:R-:W3:Y:S01]  /*2340*/  FENCE.VIEW.ASYNC.S ;  /* 0x00000000000073c6 */ /* 0x008ee20000000000 */
[----:B--2---:R-:W-:-:S13]  /*2350*/  LOP3.LUT P0, RZ, R6, 0x1, RZ, 0xc0, !PT ;  /* 0x0000000106ff7812 */ /* 0x004fda000780c0ff */
[----:B---3--:R-:W-:Y:S01]  /*2360*/  VOTEU.ANY UP1, P0 ;  /* 0x0000000000ff7886 */ /* 0x008fe20000020100 */
[----:B------:R-:W-:-:S13]  /*2370*/  PLOP3.LUT P0, PT, PT, PT, UP1, 0x80, 0x8 ;  /* 0x000000000008781c */ /* 0x000fda0003f0f018 */
[----:B-1----:R-:W-:Y:S02]  /*2380*/  @P0 LOP3.LUT R0, R5, 0xffff, RZ, 0xc0, !PT ;  /* 0x0000ffff05000812 */ /* 0x002fe400078ec0ff */
[----:B------:R-:W-:Y:S02]  /*2390*/  @P0 MOV R2, R4 ;  /* 0x0000000400020202 */ /* 0x000fe40000000f00 */
[----:B------:R-:W-:Y:S01]  /*23a0*/  @P0 R2UR UR5, R0 ;  /* 0x00000000000502ca */ /* 0x000fe200000e0000 */
[----:B------:R-:W-:Y:S01]  /*23b0*/  VIADD R0, R3, 0xc0 ;  /* 0x000000c003007836 */ /* 0x000fe20000000000 */
[----:B------:R-:W-:Y:S02]  /*23c0*/  @P0 SHF.R.U32.HI R4, RZ, 0x10, R5 ;  /* 0x00000010ff040819 */ /* 0x000fe40000011605 */
[----:B------:R-:W-:Y:S02]  /*23d0*/  @P0 R2UR UR6, R2 ;  /* 0x00000000020602ca */ /* 0x000fe400000e0000 */
[----:B------:R-:W-:-:S02]  /*23e0*/  PRMT R0, RZ, 0x654, R0 ;  /* 0x00000654ff007816 */ /* 0x000fc40000000000 */
[----:B------:R-:W-:Y:S02]  /*23f0*/  @P0 R2UR UR4, R4 ;  /* 0x00000000040402ca */ /* 0x000fe400000e0000 */
[----:B------:R1:W-:Y:S03]  /*2400*/  SYNCS.ARRIVE.TRANS64.RED.A1T0 RZ, [R0+URZ], RZ ;  /* 0x000000ff00ff79a7 */ /* 0x0003e600081004ff */
[----:B------:R-:W-:-:S04]  /*2410*/  @UP1 UMOV UR31, UR5 ;  /* 0x00000005001f1c82 */ /* 0x000fc80008000000 */
[----:B------:R-:W-:-:S04]  /*2420*/  @UP1 UMOV UR37, UR6 ;  /* 0x0000000600251c82 */ /* 0x000fc80008000000 */
[----:B------:R-:W-:Y:S01]  /*2430*/  @UP1 UMOV UR36, UR4 ;  /* 0x0000000400241c82 */ /* 0x000fe20008000000 */
[----:B------:R-:W-:Y:S05]  /*2440*/  BRA.U !UP0, `(.L_x_40) ;  /* 0x0000000108d47547 */ /* 0x000fea000b800000 */
[----:B------:R-:W2:Y:S01]  /*2450*/  LDCU.128 UR16, c[0x0][0xb10] ;  /* 0x00016200ff1077ac */ /* 0x000ea20008000c00 */
[----:B------:R-:W3:Y:S01]  /*2460*/  LDCU UR12, c[0x0][0xb20] ;  /* 0x00016400ff0c77ac */ /* 0x000ee20008000800 */
[----:B------:R-:W4:Y:S01]  /*2470*/  LDCU UR14, c[0x0][0xb0c] ;  /* 0x00016180ff0e77ac */ /* 0x000f220008000800 */
[----:B------:R-:W1:Y:S01]  /*2480*/  LDCU.64 UR8, c[0x0][0xb28] ;  /* 0x00016500ff0877ac */ /* 0x000e620008000a00 */
[----:B------:R-:W-:Y:S02]  /*2490*/  UISETP.NE.AND UP3, UPT, UR42, 0x1, UPT ;  /* 0x000000012a00788c */ /* 0x000fe4000bf65270 */
[----:B--2---:R-:W-:Y:S02]  /*24a0*/  UIMAD.WIDE.U32 UR6, UR40, UR19, URZ ;  /* 0x00000013280672a5 */ /* 0x004fe4000f8e00ff */
[----:B------:R-:W-:Y:S02]  /*24b0*/  UIMAD.WIDE.U32 UR4, UR41, UR16, URZ ;  /* 0x00000010290472a5 */ /* 0x000fe4000f8e00ff */
[----:B------:R-:W-:-:S02]  /*24c0*/  UISETP.NE.AND UP0, UPT, UR18, 0x1, UPT ;  /* 0x000000011200788c */ /* 0x000fc4000bf05270 */
[----:B------:R-:W-:Y:S01]  /*24d0*/  UIMAD.WIDE.U32 UR24, UR31, UR19, URZ ;  /* 0x000000131f1872a5 */ /* 0x000fe2000f8e00ff */
[----:B------:R-:W-:Y:S02]  /*24e0*/  UMOV UR6, UR7 ;  /* 0x0000000700067c82 */ /* 0x000fe40008000000 */
[----:B------:R-:W-:Y:S01]  /*24f0*/  UMOV UR4, UR5 ;  /* 0x0000000500047c82 */ /* 0x000fe20008000000 */
[----:B---3--:R-:W-:Y:S02]  /*2500*/  USHF.R.U32.HI UR6, URZ, UR12, UR6 ;  /* 0x0000000cff067299 */ /* 0x008fe40008011606 */
[----:B----4-:R-:W-:Y:S02]  /*2510*/  UISETP.NE.AND UP2, UPT, UR14, 0x1, UPT ;  /* 0x000000010e00788c */ /* 0x010fe4000bf45270 */
[----:B------:R-:W-:Y:S02]  /*2520*/  USHF.R.U32.HI UR4, URZ, UR17, UR4 ;  /* 0x00000011ff047299 */ /* 0x000fe40008011604 */
[----:B------:R-:W-:-:S02]  /*2530*/  USEL UR5, UR40, UR6, !UP0 ;  /* 0x0000000628057287 */ /* 0x000fc4000c000000 */
[----:B------:R-:W-:Y:S02]  /*2540*/  USEL UR6, UR41, UR4, !UP2 ;  /* 0x0000000429067287 */ /* 0x000fe4000d000000 */
[----:B-1----:R-:W-:Y:S01]  /*2550*/  UIMAD.WIDE.U32 UR10, UR5, UR8, URZ ;  /* 0x00000008050a72a5 */ /* 0x002fe2000f8e00ff */
[----:B------:R-:W-:Y:S01]  /*2560*/  UMOV UR4, UR25 ;  /* 0x0000001900047c82 */ /* 0x000fe20008000000 */
[----:B------:R-:W-:Y:S02]  /*2570*/  UIMAD.WIDE.U32 UR22, UR37, UR16, URZ ;  /* 0x00000010251672a5 */ /* 0x000fe4000f8e00ff */
[----:B------:R-:W-:-:S03]  /*2580*/  UIMAD.WIDE.U32 UR24, UR6, UR8, URZ ;  /* 0x00000008061872a5 */ /* 0x000fc6000f8e00ff */
[----:B------:R-:W-:Y:S01]  /*2590*/  UMOV UR10, UR11 ;  /* 0x0000000b000a7c82 */ /* 0x000fe20008000000 */
[----:B------:R-:W-:Y:S02]  /*25a0*/  USHF.R.U32.HI UR4, URZ, UR12, UR4 ;  /* 0x0000000cff047299 */ /* 0x000fe40008011604 */
[----:B------:R-:W-:Y:S01]  /*25b0*/  @UP3 USHF.R.U32.HI UR5, URZ, UR9, UR10 ;  /* 0x00000009ff053299 */ /* 0x000fe2000801160a */
[----:B------:R-:W-:Y:S01]  /*25c0*/  UMOV UR22, UR23 ;  /* 0x0000001700167c82 */ /* 0x000fe20008000000 */
[----:B------:R-:W-:Y:S01]  /*25d0*/  UMOV UR24, UR25 ;  /* 0x0000001900187c82 */ /* 0x000fe20008000000 */
[----:B------:R-:W-:Y:S02]  /*25e0*/  USHF.R.U32.HI UR17, URZ, UR17, UR22 ;  /* 0x00000011ff117299 */ /* 0x000fe40008011616 */
[----:B------:R-:W-:Y:S02]  /*25f0*/  USEL UR4, UR31, UR4, !UP0 ;  /* 0x000000041f047287 */ /* 0x000fe4000c000000 */
[----:B------:R-:W-:-:S02]  /*2600*/  @UP3 USHF.R.U32.HI UR6, URZ, UR9, UR24 ;  /* 0x00000009ff063299 */ /* 0x000fc40008011618 */
[----:B------:R-:W-:Y:S02]  /*2610*/  UIMAD UR7, UR42, UR5, URZ ;  /* 0x000000052a0772a4 */ /* 0x000fe4000f8e02ff */
[----:B------:R-:W-:Y:S02]  /*2620*/  USEL UR5, UR37, UR17, !UP2 ;  /* 0x0000001125057287 */ /* 0x000fe4000d000000 */
[----:B------:R-:W-:Y:S02]  /*2630*/  UIMAD UR10, UR42, UR6, URZ ;  /* 0x000000062a0a72a4 */ /* 0x000fe4000f8e02ff */
[----:B------:R-:W-:Y:S02]  /*2640*/  UISETP.GE.AND UP0, UPT, UR4, UR7, UPT ;  /* 0x000000070400728c */ /* 0x000fe4000bf06270 */
[----:B------:R-:W-:Y:S02]  /*2650*/  UIMAD.WIDE.U32 UR16, UR4, UR8, URZ ;  /* 0x00000008041072a5 */ /* 0x000fe4000f8e00ff */
[----:B------:R-:W-:-:S02]  /*2660*/  UISETP.GE.OR UP0, UPT, UR5, UR10, UP0 ;  /* 0x0000000a0500728c */ /* 0x000fc40008706670 */
        /* <DEDUP_REMOVED lines=19> */
.L_x_40:
[----:B------:R-:W2:Y:S02]  /*27a0*/  LDCU UR4, c[0x0][0xb30] ;  /* 0x00016600ff0477ac */ /* 0x000ea40008000800 */
[----:B--2---:R-:W-:-:S09]  /*27b0*/  UISETP.NE.AND UP0, UPT, UR4, 0x1, UPT ;  /* 0x000000010400788c */ /* 0x004fd2000bf05270 */
[----:B------:R-:W-:Y:S05]  /*27c0*/  BRA.U UP0, `(.L_x_41) ;  /* 0x0000000100447547 */ /* 0x000fea000b800000 */
[----:B------:R-:W2:Y:S01]  /*27d0*/  LDCU.128 UR8, c[0x0][0xb10] ;  /* 0x00016200ff0877ac */ /* 0x000ea20008000c00 */
[----:B------:R-:W3:Y:S01]  /*27e0*/  LDCU UR12, c[0x0][0xb0c] ;  /* 0x00016180ff0c77ac */ /* 0x000ee20008000800 */
[----:B------:R-:W4:Y:S01]  /*27f0*/  LDCU UR14, c[0x0][0xb20] ;  /* 0x00016400ff0e77ac */ /* 0x000f220008000800 */
[----:B--2---:R-:W-:Y:S02]  /*2800*/  UIMAD.WIDE.U32 UR6, UR37, UR8, URZ ;  /* 0x00000008250672a5 */ /* 0x004fe4000f8e00ff */
[----:B------:R-:W-:Y:S02]  /*2810*/  UIMAD.WIDE.U32 UR4, UR31, UR11, URZ ;  /* 0x0000000b1f0472a5 */ /* 0x000fe4000f8e00ff */
[----:B---3--:R-:W-:Y:S02]  /*2820*/  UISETP.NE.AND UP2, UPT, UR12, 0x1, UPT ;  /* 0x000000010c00788c */ /* 0x008fe4000bf45270 */
[----:B------:R-:W-:Y:S01]  /*2830*/  UISETP.NE.AND UP0, UPT, UR10, 0x1, UPT ;  /* 0x000000010a00788c */ /* 0x000fe2000bf05270 */
[----:B------:R-:W-:-:S02]  /*2840*/  UMOV UR6, UR7 ;  /* 0x0000000700067c82 */ /* 0x000fc40008000000 */
[----:B------:R-:W-:Y:S01]  /*2850*/  UMOV UR4, UR5 ;  /* 0x0000000500047c82 */ /* 0x000fe20008000000 */
[----:B------:R-:W-:Y:S02]  /*2860*/  USHF.R.U32.HI UR9, URZ, UR9, UR6 ;  /* 0x00000009ff097299 */ /* 0x000fe40008011606 */
[----:B----4-:R-:W-:Y:S02]  /*2870*/  USHF.R.U32.HI UR4, URZ, UR14, UR4 ;  /* 0x0000000eff047299 */ /* 0x010fe40008011604 */
[----:B------:R-:W-:Y:S02]  /*2880*/  USEL UR5, UR37, UR9, !UP2 ;  /* 0x0000000925057287 */ /* 0x000fe4000d000000 */
[----:B------:R-:W-:-:S04]  /*2890*/  USEL UR4, UR31, UR4, !UP0 ;  /* 0x000000041f047287 */ /* 0x000fc8000c000000 */
[----:B------:R-:W-:Y:S02]  /*28a0*/  UIADD3 UR6, UPT, UPT, UR5, -UR4, URZ ;  /* 0x8000000405067290 */ /* 0x000fe4000fffe0ff */
[----:B------:R-:W-:Y:S02]  /*28b0*/  UIADD3 UR4, UPT, UPT, -UR5, UR4, URZ ;  /* 0x0000000405047290 */ /* 0x000fe4000fffe1ff */
[----:B------:R-:W-:Y:S02]  /*28c0*/  UIMAD UR31, UR6, UR10, UR31 ;  /* 0x0000000a061f72a4 */ /* 0x000fe4000f8e021f */
[----:B------:R-:W-:-:S12]  /*28d0*/  UIMAD UR37, UR4, UR12, UR37 ;  /* 0x0000000c042572a4 */ /* 0x000fd8000f8e0225 */
.L_x_41:
[----:B------:R-:W-:Y:S01]  /*28e0*/  VIADD R11, R11, 0x1 ;  /* 0x000000010b0b7836 */ /* 0x000fe20000000000 */
[----:B------:R-:W-:Y:S01]  /*28f0*/  R2UR UR4, R82 ;  /* 0x00000000520472ca */ /* 0x000fe200000e0000 */
[----:B------:R-:W-:Y:S01]  /*2900*/  UIADD3 UR20, UPT, UPT, UR31, UR63, URZ ;  /* 0x0000003f1f147290 */ /* 0x000fe2000fffe0ff */
[----:B------:R-:W-:Y:S02]  /*2910*/  PLOP3.LUT P1, PT, PT, PT, PT, 0x80, 0x8 ;  /* 0x000000000008781c */ /* 0x000fe40003f2f070 */
[----:B------:R-:W-:-:S04]  /*2920*/  ISETP.NE.AND P0, PT, R11, 0x2, PT ;  /* 0x000000020b00780c */ /* 0x000fc80003f05270 */
[----:B------:R-:W-:Y:S02]  /*2930*/  SEL R3, RZ, 0x1, P0 ;  /* 0x00000001ff037807 */ /* 0x000fe40000000000 */
[----:B------:R-:W-:Y:S02]  /*2940*/  SEL R11, R11, RZ, P0 ;  /* 0x000000ff0b0b7207 */ /* 0x000fe40000000000 */
[----:B------:R-:W-:Y:S01]  /*2950*/  LOP3.LUT R10, R10, R3, RZ, 0x3c, !PT ;  /* 0x000000030a0a7212 */ /* 0x000fe200078e3cff */
[----:B------:R-:W-:Y:S01]  /*2960*/  UIADD3 UR16, UPT, UPT, UR37, UR4, URZ ;  /* 0x0000000425107290 */ /* 0x000fe2000fffe0ff */
[----:B------:R-:W-:Y:S11]  /*2970*/  BRA.U UP1, `(.L_x_42) ;  /* 0xfffffff101087547 */ /* 0x000ff6000b83ffff */
[----:B------:R-:W-:Y:S01]  /*2980*/  UIADD3 UR13, UPT, UPT, UR13, 0x30, URZ ;  /* 0x000000300d0d7890 */ /* 0x000fe2000fffe0ff */
[----:B------:R-:W-:-:S03]  /*2990*/  SHF.L.U32 R3, R12, 0x1f, RZ ;  /* 0x0000001f0c037819 */ /* 0x000fc600000006ff */
[----:B------:R-:W-:-:S09]  /*29a0*/  ULEA UR4, UR15, UR13, 0x3 ;  /* 0x0000000d0f047291 */ /* 0x000fd2000f8e18ff */
[----:B------:R-:W2:Y:S02]  /*29b0*/  SYNCS.PHASECHK.TRANS64.TRYWAIT P0, [UR4], R3 ;  /* 0x00000003ff0075a7 */ /* 0x000ea40008001104 */
[----:B--2---:R-:W-:Y:S05]  /*29c0*/  @!P0 BRA `(.L_x_43) ;  /* 0x0000006c00c08947 */ /* 0x004fea0003800000 */
.L_x_145:
[----:B------:R-:W-:-:S04]  /*29d0*/  UIADD3 UR4, UPT, UPT, UR15, 0x1, URZ ;  /* 0x000000010f047890 */ /* 0x000fc8000fffe0ff */
[----:B------:R-:W-:-:S04]  /*29e0*/  UISETP.NE.AND UP0, UPT, UR4, 0x6, UPT ;  /* 0x000000060400788c */ /* 0x000fc8000bf05270 */
[----:B------:R-:W-:Y:S02]  /*29f0*/  USEL UR6, URZ, 0x1, UP0 ;  /* 0x00000001ff067887 */ /* 0x000fe40008000000 */
[----:B------:R-:W-:-:S04]  /*2a00*/  USEL UR4, UR4, URZ, UP0 ;  /* 0x000000ff04047287 */ /* 0x000fc80008000000 */
[----:B------:R-:W-:Y:S01]  /*2a10*/  ULEA UR5, UR4, UR13, 0x3 ;  /* 0x0000000d04057291 */ /* 0x000fe2000f8e18ff */
[----:B------:R-:W-:-:S04]  /*2a20*/  LOP3.LUT R2, R12, UR6, RZ, 0x3c, !PT ;  /* 0x000000060c027c12 */ /* 0x000fc8000f8e3cff */
[----:B-1----:R-:W-:-:S04]  /*2a30*/  SHF.L.U32 R3, R2, 0x1f, RZ ;  /* 0x0000001f02037819 */ /* 0x002fc800000006ff */
[----:B------:R-:W1:Y:S02]  /*2a40*/  SYNCS.PHASECHK.TRANS64.TRYWAIT P0, [UR5], R3 ;  /* 0x00000003ff0075a7 */ /* 0x000e640008001105 */
[----:B-1----:R-:W-:Y:S05]  /*2a50*/  @!P0 BRA `(.L_x_44) ;  /* 0x0000006c00b48947 */ /* 0x002fea0003800000 */
.L_x_147:
        /* <DEDUP_REMOVED lines=9> */
.L_x_149:
        /* <DEDUP_REMOVED lines=9> */
.L_x_151:
        /* <DEDUP_REMOVED lines=9> */
.L_x_153:
[----:B------:R-:W-:-:S04]  /*2c10*/  UIADD3 UR4, UPT, UPT, UR4, 0x1, URZ ;  /* 0x0000000104047890 */ /* 0x000fc8000fffe0ff */
[----:B------:R-:W-:-:S04]  /*2c20*/  UISETP.NE.AND UP0, UPT, UR4, 0x6, UPT ;  /* 0x000000060400788c */ /* 0x000fc8000bf05270 */
[----:B------:R-:W-:Y:S02]  /*2c30*/  USEL UR5, URZ, 0x1, UP0 ;  /* 0x00000001ff057887 */ /* 0x000fe40008000000 */
[----:B------:R-:W-:-:S04]  /*2c40*/  USEL UR4, UR4, URZ, UP0 ;  /* 0x000000ff04047287 */ /* 0x000fc80008000000 */
[----:B------:R-:W-:Y:S01]  /*2c50*/  ULEA UR4, UR4, UR13, 0x3 ;  /* 0x0000000d04047291 */ /* 0x000fe2000f8e18ff */
[----:B-1----:R-:W-:-:S04]  /*2c60*/  LOP3.LUT R3, R2, UR5, RZ, 0x3c, !PT ;  /* 0x0000000502037c12 */ /* 0x002fc8000f8e3cff */
[----:B------:R-:W-:Y:S01]  /*2c70*/  SHF.L.U32 R3, R3, 0x1f, RZ ;  /* 0x0000001f03037819 */ /* 0x000fe200000006ff */
[----:B------:R-:W-:-:S07]  /*2c80*/  IMAD.U32 R0, RZ, RZ, UR4 ;  /* 0x00000004ff007e24 */ /* 0x000fce000f8e00ff */
.L_x_48:
[----:B-1----:R1:W2:Y:S02]  /*2c90*/  SYNCS.PHASECHK.TRANS64.TRYWAIT P0, [R0+URZ], R3 ;  /* 0x00000003000075a7 */ /* 0x0022a400080011ff */
[----:B--2---:R-:W-:Y:S05]  /*2ca0*/  @!P0 NANOSLEEP.SYNCS 0x989680 ;  /* 0x009896800000895d */ /* 0x004fea0003900000 */
[----:B------:R-:W2:Y:S02]  /*2cb0*/  @!P0 SYNCS.PHASECHK.TRANS64 P0, [R0+URZ], R3 ;  /* 0x00000003000085a7 */ /* 0x000ea400080010ff */
[----:B--2---:R-:W-:Y:S05]  /*2cc0*/  @P0 EXIT ;  /* 0x000000000000094d */ /* 0x004fea0003800000 */
[----:B------:R-:W-:Y:S05]  /*2cd0*/  BRA `(.L_x_48) ;  /* 0xfffffffc00ec7947 */ /* 0x000fea000383ffff */
.L_x_22:
[----:B------:R-:W-:-:S04]  /*2ce0*/  UISETP.NE.AND UP0, UPT, UR47, URZ, UPT ;  /* 0x000000ff2f00728c */ /* 0x000fc8000bf05270 */
[----:B------:R-:W-:-:S09]  /*2cf0*/  UISETP.NE.OR UP0, UPT, UR17, 0x1, UP0 ;  /* 0x000000011100788c */ /* 0x000fd20008705670 */
[----:B------:R-:W-:Y:S05]  /*2d00*/  BRA.U UP0, `(.L_x_49) ;  /* 0x0000000500487547 */ /* 0x000fea000b800000 */
[----:B------:R-:W-:Y:S01]  /*2d10*/  ISETP.GE.U32.AND P2, PT, R0, 0x8, PT ;  /* 0x000000080000780c */ /* 0x000fe20003f46070 */
[----:B------:R-:W-:Y:S01]  /*2d20*/  IMAD.MOV.U32 R12, RZ, RZ, 0x1 ;  /* 0x00000001ff0c7424 */ /* 0x000fe200078e00ff */
[----:B------:R-:W-:Y:S02]  /*2d30*/  CS2R R10, SRZ ;  /* 0x00000000000a7805 */ /* 0x000fe4000001ff00 */
[----:B------:R-:W-:Y:S01]  /*2d40*/  CS2R R8, SRZ ;  /* 0x0000000000087805 */ /* 0x000fe2000001ff00 */
[----:B------:R-:W-:Y:S01]  /*2d50*/  UMOV UR6, 0x400 ;  /* 0x0000040000067882 */ /* 0x000fe20000000000 */
[----:B------:R-:W-:Y:S01]  /*2d60*/  UMOV UR5, URZ ;  /* 0x000000ff00057c82 */ /* 0x000fe20008000000 */
[----:B------:R-:W-:-:S12]  /*2d70*/  ULEA UR6, UR47, UR6, 0x18 ;  /* 0x000000062f067291 */ /* 0x000fd8000f8ec0ff */
.L_x_53:
[----:B------:R-:W-:Y:S02]  /*2d80*/  LEA R2, R8, UR6, 0x3 ;  /* 0x0000000608027c11 */ /* 0x000fe4000f8e18ff */
[----:B------:R-:W-:-:S03]  /*2d90*/  SHF.L.U32 R5, R9, 0x1f, RZ ;  /* 0x0000001f09057819 */ /* 0x000fc600000006ff */
[----:B------:R-:W-:Y:S01]  /*2da0*/  VIADD R4, R2, 0x120 ;  /* 0x0000012002047836 */ /* 0x000fe20000000000 */
[----:B------:R-:W1:Y:S02]  /*2db0*/  SYNCS.PHASECHK.TRANS64.TRYWAIT P0, [R2+URZ+0x110], R5 ;  /* 0x00011005020075a7 */ /* 0x000e6400080011ff */
[----:B-1----:R-:W-:Y:S05]  /*2dc0*/  @!P0 BRA `(.L_x_50) ;  /* 0x0000006c00388947 */ /* 0x002fea0003800000 */
.L_x_154:
[----:B------:R-:W-:Y:S01]  /*2dd0*/  ULEA UR4, UR5, UR6, 0x3 ;  /* 0x0000000605047291 */ /* 0x000fe2000f8e18ff */
[----:B------:R-:W-:Y:S02]  /*2de0*/  PRMT R4, RZ, 0x654, R4 ;  /* 0x00000654ff047816 */ /* 0x000fe40000000004 */
[----:B-1----:R-:W-:Y:S01]  /*2df0*/  SHF.L.U32 R5, R12, 0x1f, RZ ;  /* 0x0000001f0c057819 */ /* 0x002fe200000006ff */
[----:B------:R-:W-:Y:S01]  /*2e00*/  UIADD3 UR7, UPT, UPT, UR4, 0xb0, URZ ;  /* 0x000000b004077890 */ /* 0x000fe2000fffe0ff */
[----:B------:R1:W-:Y:S05]  /*2e10*/  SYNCS.ARRIVE.TRANS64.RED.A1T0 RZ, [R4+URZ], RZ ;  /* 0x000000ff04ff79a7 */ /* 0x0003ea00081004ff */
[----:B------:R-:W-:Y:S01]  /*2e20*/  IMAD.U32 R7, RZ, RZ, UR7 ;  /* 0x00000007ff077e24 */ /* 0x000fe2000f8e00ff */
[----:B------:R-:W2:Y:S04]  /*2e30*/  SYNCS.PHASECHK.TRANS64.TRYWAIT P0, [UR4+0xc0], R5 ;  /* 0x0000c005ff0075a7 */ /* 0x000ea80008001104 */
[----:B------:R-:W-:Y:S01]  /*2e40*/  PRMT R6, R0, 0x654, R7 ;  /* 0x0000065400067816 */ /* 0x000fe20000000007 */
[----:B-1----:R-:W-:Y:S01]  /*2e50*/  @!P2 IMAD.MOV.U32 R4, RZ, RZ, 0x10 ;  /* 0x00000010ff04a424 */ /* 0x002fe200078e00ff */
[----:B--2---:R-:W-:Y:S06]  /*2e60*/  @!P0 BRA `(.L_x_51) ;  /* 0x0000006c00248947 */ /* 0x004fec0003800000 */
.L_x_156:
[----:B------:R-:W-:Y:S01]  /*2e70*/  ULEA UR8, UR5, UR6, 0x4 ;  /* 0x0000000605087291 */ /* 0x000fe2000f8e20ff */
[----:B------:R-:W-:Y:S01]  /*2e80*/  SEL R3, R6, R3, !P2 ;  /* 0x0000000306037207 */ /* 0x000fe20005000000 */
[----:B------:R-:W-:Y:S01]  /*2e90*/  UIADD3 UR9, UPT, UPT, UR4, 0xb0, URZ ;  /* 0x000000b004097890 */ /* 0x000fe2000fffe0ff */
[----:B-1----:R-:W-:Y:S01]  /*2ea0*/  LEA R2, R11, UR6, 0x3 ;  /* 0x000000060b027c11 */ /* 0x002fe2000f8e18ff */
[----:B------:R-:W-:Y:S01]  /*2eb0*/  UIADD3 UR8, UPT, UPT, UR8, 0x140, URZ ;  /* 0x0000014008087890 */ /* 0x000fe2000fffe0ff */
[----:B------:R-:W-:Y:S01]  /*2ec0*/  SHF.L.U32 R5, R10, 0x1f, RZ ;  /* 0x0000001f0a057819 */ /* 0x000fe200000006ff */
[----:B------:R1:W-:Y:S01]  /*2ed0*/  @!P2 SYNCS.ARRIVE.TRANS64.RED RZ, [R3+URZ], R4 ;  /* 0x0000000403ffa9a7 */ /* 0x0003e200080004ff */
[----:B------:R-:W-:Y:S01]  /*2ee0*/  UIADD3 UR4, UPT, UPT, UR5, 0x1, URZ ;  /* 0x0000000105047890 */ /* 0x000fe2000fffe0ff */
[----:B------:R-:W-:-:S03]  /*2ef0*/  VIADD R8, R8, 0x1 ;  /* 0x0000000108087836 */ /* 0x000fc60000000000 */
[----:B------:R-:W-:Y:S02]  /*2f00*/  UISETP.NE.AND UP0, UPT, UR4, 0x2, UPT ;  /* 0x000000020400788c */ /* 0x000fe4000bf05270 */
[----:B------:R-:W-:Y:S06]  /*2f10*/  UGETNEXTWORKID.BROADCAST [UR8], [UR9] ;  /* 0x00000000080073ca */ /* 0x000fec0008000100 */
[----:B------:R-:W-:Y:S01]  /*2f20*/  USEL UR7, URZ, 0x1, UP0 ;  /* 0x00000001ff077887 */ /* 0x000fe20008000000 */
[----:B------:R-:W-:Y:S01]  /*2f30*/  ISETP.NE.AND P0, PT, R8, 0x2, PT ;  /* 0x000000020800780c */ /* 0x000fe20003f05270 */
[----:B------:R-:W-:Y:S01]  /*2f40*/  USEL UR5, UR4, URZ, UP0 ;  /* 0x000000ff04057287 */ /* 0x000fe20008000000 */
[----:B------:R-:W2:Y:S03]  /*2f50*/  SYNCS.PHASECHK.TRANS64.TRYWAIT P1, [R2+URZ+0xb0], R5 ;  /* 0x0000b005020075a7 */ /* 0x000ea600080211ff */
[----:B------:R-:W-:Y:S01]  /*2f60*/  LOP3.LUT R12, R12, UR7, RZ, 0x3c, !PT ;  /* 0x000000070c0c7c12 */ /* 0x000fe2000f8e3cff */
[----:B-12---:R-:W-:Y:S07]  /*2f70*/  @!P1 BRA `(.L_x_52) ;  /* 0x0000006800f89947 */ /* 0x006fee0003800000 */
.L_x_157:
[C---:B------:R-:W-:Y:S01]  /*2f80*/  LEA R4, R11.reuse, UR6, 0x4 ;  /* 0x000000060b047c11 */ /* 0x040fe2000f8e20ff */
[----:B-1----:R-:W-:Y:S01]  /*2f90*/  VIADD R2, R2, 0xc0 ;  /* 0x000000c002027836 */ /* 0x002fe20000000000 */
[----:B------:R-:W-:Y:S01]  /*2fa0*/  SEL R8, R8, RZ, P0 ;  /* 0x000000ff08087207 */ /* 0x000fe20000000000 */
[----:B------:R-:W-:-:S03]  /*2fb0*/  VIADD R11, R11, 0x1 ;  /* 0x000000010b0b7836 */ /* 0x000fc60000000000 */
[----:B------:R-:W1:Y:S01]  /*2fc0*/  LDS.128 R4, [R4+0x140] ;  /* 0x0001400004047984 */ /* 0x000e620000000c00 */
[----:B------:R-:W-:Y:S02]  /*2fd0*/  PRMT R2, RZ, 0x654, R2 ;  /* 0x00000654ff027816 */ /* 0x000fe40000000002 */
[C---:B------:R-:W-:Y:S01]  /*2fe0*/  ISETP.NE.AND P1, PT, R11.reuse, 0x2, PT ;  /* 0x000000020b00780c */ /* 0x040fe20003f25270 */
[----:B------:R-:W-:Y:S01]  /*2ff0*/  @!PT LDS RZ, [RZ] ;  /* 0x00000000fffff984 */ /* 0x000fe20000000800 */
[----:B------:R-:W-:Y:S01]  /*3000*/  @!PT LDS RZ, [RZ] ;  /* 0x00000000fffff984 */ /* 0x000fe20000000800 */
[----:B------:R-:W-:Y:S01]  /*3010*/  @!PT LDS RZ, [RZ] ;  /* 0x00000000fffff984 */ /* 0x000fe20000000800 */
[----:B------:R-:W-:Y:S01]  /*3020*/  @!PT LDS RZ, [RZ] ;  /* 0x00000000fffff984 */ /* 0x000fe20000000800 */
[----:B------:R2:W-:Y:S06]  /*3030*/  MEMBAR.ALL.CTA ;  /* 0x0000000000007992 */ /* 0x0005ec0000008000 */
[----:B--2---:R-:W2:Y:S01]  /*3040*/  FENCE.VIEW.ASYNC.S ;  /* 0x00000000000073c6 */ /* 0x004ea20000000000 */
[----:B------:R-:W-:Y:S01]  /*3050*/  SEL R11, R11, RZ, P1 ;  /* 0x000000ff0b0b7207 */ /* 0x000fe20000800000 */
[----:B--2---:R2:W-:Y:S01]  /*3060*/  SYNCS.ARRIVE.TRANS64.RED.A1T0 RZ, [R2+URZ], RZ ;  /* 0x000000ff02ff79a7 */ /* 0x0045e200081004ff */
[----:B-1----:R-:W-:-:S02]  /*3070*/  LOP3.LUT P3, RZ, R6, 0x1, RZ, 0xc0, !PT ;  /* 0x0000000106ff7812 */ /* 0x002fc4000786c0ff */
[----:B------:R-:W-:-:S04]  /*3080*/  SEL R5, RZ, 0x1, P1 ;  /* 0x00000001ff057807 */ /* 0x000fc80000800000 */
[----:B------:R-:W-:Y:S02]  /*3090*/  LOP3.LUT R10, R10, R5, RZ, 0x3c, !PT ;  /* 0x000000050a0a7212 */ /* 0x000fe400078e3cff */
[----:B--2---:R-:W-:-:S04]  /*30a0*/  SEL R2, RZ, 0x1, P0 ;  /* 0x00000001ff027807 */ /* 0x004fc80000000000 */
[----:B------:R-:W-:Y:S01]  /*30b0*/  LOP3.LUT R9, R9, R2, RZ, 0x3c, !PT ;  /* 0x0000000209097212 */ /* 0x000fe200078e3cff */
[----:B------:R-:W-:Y:S06]  /*30c0*/  @P3 BRA `(.L_x_53) ;  /* 0xfffffffc002c3947 */ /* 0x000fec000383ffff */
[----:B------:R-:W-:Y:S01]  /*30d0*/  ULEA UR4, UR5, UR6, 0x3 ;  /* 0x0000000605047291 */ /* 0x000fe2000f8e18ff */
[----:B------:R-:W-:-:S08]  /*30e0*/  SHF.L.U32 R3, R12, 0x1f, RZ ;  /* 0x0000001f0c037819 */ /* 0x000fd000000006ff */
[----:B------:R-:W1:Y:S02]  /*30f0*/  SYNCS.PHASECHK.TRANS64 P0, [UR4+0xc0], R3 ;  /* 0x0000c003ff0075a7 */ /* 0x000e640008001004 */
[----:B-1----:R-:W-:Y:S05]  /*3100*/  @P0 BRA `(.L_x_54) ;  /* 0x0000000000080947 */ /* 0x002fea0003800000 */
[----:B------:R-:W1:Y:S02]  /*3110*/  SYNCS.PHASECHK.TRANS64.TRYWAIT P0, [UR4+0xc0], R3 ;  /* 0x0000c003ff0075a7 */ /* 0x000e640008001104 */
[----:B-1----:R-:W-:Y:S05]  /*3120*/  @!P0 BRA `(.L_x_55) ;  /* 0x0000006800a08947 */ /* 0x002fea0003800000 */
.L_x_54:
[----:B------:R-:W-:-:S04]  /*3130*/  UIADD3 UR7, UPT, UPT, UR5, 0x1, URZ ;  /* 0x0000000105077890 */ /* 0x000fc8000fffe0ff */
[----:B------:R-:W-:-:S04]  /*3140*/  UISETP.NE.AND UP0, UPT, UR7, 0x2, UPT ;  /* 0x000000020700788c */ /* 0x000fc8000bf05270 */
[----:B------:R-:W-:Y:S02]  /*3150*/  USEL UR8, URZ, 0x1, UP0 ;  /* 0x00000001ff087887 */ /* 0x000fe40008000000 */
[----:B------:R-:W-:-:S04]  /*3160*/  USEL UR7, UR7, URZ, UP0 ;  /* 0x000000ff07077287 */ /* 0x000fc80008000000 */
[----:B------:R-:W-:Y:S01]  /*3170*/  ULEA UR7, UR7, UR6, 0x3 ;  /* 0x0000000607077291 */ /* 0x000fe2000f8e18ff */
[----:B-1----:R-:W-:-:S04]  /*3180*/  LOP3.LUT R3, R12, UR8, RZ, 0x3c, !PT ;  /* 0x000000080c037c12 */ /* 0x002fc8000f8e3cff */
[----:B------:R-:W-:-:S04]  /*3190*/  SHF.L.U32 R0, R3, 0x1f, RZ ;  /* 0x0000001f03007819 */ /* 0x000fc800000006ff */
[----:B------:R-:W1:Y:S02]  /*31a0*/  SYNCS.PHASECHK.TRANS64 P0, [UR7+0xc0], R0 ;  /* 0x0000c000ff0075a7 */ /* 0x000e640008001007 */
[----:B-1----:R-:W-:Y:S05]  /*31b0*/  @P0 EXIT ;  /* 0x000000000000094d */ /* 0x002fea0003800000 */
[----:B------:R-:W-:Y:S02]  /*31c0*/  SHF.L.U32 R3, R3, 0x1f, RZ ;  /* 0x0000001f03037819 */ /* 0x000fe400000006ff */
[----:B------:R-:W-:-:S07]  /*31d0*/  MOV R0, UR7 ;  /* 0x0000000700007c02 */ /* 0x000fce0008000f00 */
.L_x_56:
[----:B-1----:R1:W2:Y:S02]  /*31e0*/  SYNCS.PHASECHK.TRANS64.TRYWAIT P0, [R0+URZ+0xc0], R3 ;  /* 0x0000c003000075a7 */ /* 0x0022a400080011ff */
[----:B--2---:R-:W-:Y:S05]  /*31f0*/  @!P0 NANOSLEEP.SYNCS 0x989680 ;  /* 0x009896800000895d */ /* 0x004fea0003900000 */
[----:B------:R-:W2:Y:S02]  /*3200*/  @!P0 SYNCS.PHASECHK.TRANS64 P0, [R0+URZ+0xc0], R3 ;  /* 0x0000c003000085a7 */ /* 0x000ea400080010ff */
[----:B--2---:R-:W-:Y:S05]  /*3210*/  @P0 EXIT ;  /* 0x000000000000094d */ /* 0x004fea0003800000 */
[----:B------:R-:W-:Y:S05]  /*3220*/  BRA `(.L_x_56) ;  /* 0xfffffffc00ec7947 */ /* 0x000fea000383ffff */
.L_x_49:
[----:B------:R-:W-:Y:S05]  /*3230*/  BRA.U UP4, `(.L_x_57) ;  /* 0x0000000d04bc7547 */ /* 0x000fea000b800000 */
[----:B------:R-:W-:Y:S01]  /*3240*/  UMOV UR4, 0x40 ;  /* 0x0000004000047882 */ /* 0x000fe20000000000 */
[----:B------:R-:W-:Y:S01]  /*3250*/  NOP ;  /* 0x0000000000007918 */ /* 0x000fe20000000000 */
[----:B------:R-:W-:Y:S01]  /*3260*/  ULEA UR5, UR47, UR4, 0x18 ;  /* 0x000000042f057291 */ /* 0x000fe2000f8ec0ff */
[----:B------:R-:W-:Y:S02]  /*3270*/  UMOV UR6, 0x400 ;  /* 0x0000040000067882 */ /* 0x000fe40000000000 */
[----:B------:R-:W-:-:S06]  /*3280*/  ULEA UR6, UR47, UR6, 0x18 ;  /* 0x000000062f067291 */ /* 0x000fcc000f8ec0ff */
[----:B------:R-:W1:Y:S02]  /*3290*/  LDS.U8 R0, [UR5+0x1c] ;  /* 0x00001c05ff007984 */ /* 0x000e640008000000 */
[----:B-1----:R-:W-:-:S13]  /*32a0*/  ISETP.NE.AND P0, PT, R0, RZ, PT ;  /* 0x000000ff0000720c */ /* 0x002fda0003f05270 */
[----:B------:R-:W-:Y:S05]  /*32b0*/  @P0 BRA `(.L_x_58) ;  /* 0x0000000000580947 */ /* 0x000fea0003800000 */
[----:B------:R-:W-:-:S13]  /*32c0*/  ELECT P0, URZ, PT ;  /* 0x0000000000ff782f */ /* 0x000fda0003800000 */
[----:B------:R-:W-:Y:S05]  /*32d0*/  @!P0 BRA `(.L_x_59) ;  /* 0x0000000000608947 */ /* 0x000fea0003800000 */
[----:B------:R-:W-:Y:S01]  /*32e0*/  UMOV UR4, 0x10 ;  /* 0x0000001000047882 */ /* 0x000fe20000000000 */
[----:B------:R-:W-:Y:S01]  /*32f0*/  HFMA2 R0, -RZ, RZ, 0, 5.9604644775390625e-08 ;  /* 0x00000001ff007431 */ /* 0x000fe200000001ff */
[----:B------:R-:W-:-:S03]  /*3300*/  MOV R3, 0xffff ;  /* 0x0000ffff00037802 */ /* 0x000fc60000000f00 */
[----:B------:R-:W-:Y:S04]  /*3310*/  DEPBAR.LE SB1, 0x36 ;  /* 0x00009d800000791a */ /* 0x000fe80000000000 */
[----:B------:R-:W1:Y:S02]  /*3320*/  UTCATOMSWS.FIND_AND_SET.ALIGN UP0, UR4, UR4 ;  /* 0x00000004000475e3 */ /* 0x000e640008000800 */
[----:B-1----:R-:W-:Y:S01]  /*3330*/  MOV R4, UR4 ;  /* 0x0000000400047c02 */ /* 0x002fe20008000f00 */
[----:B------:R-:W-:Y:S06]  /*3340*/  BRA.U UP0, `(.L_x_60) ;  /* 0x0000000100187547 */ /* 0x000fec000b800000 */
.L_x_61:
[----:B------:R-:W-:Y:S05]  /*3350*/  NANOSLEEP 0x64 ;  /* 0x000000640000795d */ /* 0x000fea0003800000 */
[----:B------:R-:W-:-:S05]  /*3360*/  UMOV UR4, 0x10 ;  /* 0x0000001000047882 */ /* 0x000fca0000000000 */
[----:B------:R-:W-:Y:S04]  /*3370*/  DEPBAR.LE SB1, 0x36 ;  /* 0x00009d800000791a */ /* 0x000fe80000000000 */
[----:B------:R-:W1:Y:S02]  /*3380*/  UTCATOMSWS.FIND_AND_SET.ALIGN UP0, UR4, UR4 ;  /* 0x00000004000475e3 */ /* 0x000e640008000800 */
[----:B-1----:R-:W-:Y:S01]  /*3390*/  MOV R4, UR4 ;  /* 0x0000000400047c02 */ /* 0x002fe20008000f00 */
[----:B------:R-:W-:Y:S05]  /*33a0*/  BRA.U !UP0, `(.L_x_61) ;  /* 0xfffffffd08e87547 */ /* 0x000fea000b83ffff */
.L_x_60:
[-C--:B------:R-:W-:Y:S02]  /*33b0*/  SHF.L.U32 R3, R3, R4.reuse, RZ ;  /* 0x0000000403037219 */ /* 0x080fe400000006ff */
[----:B------:R-:W-:Y:S01]  /*33c0*/  SHF.L.U32 R0, R0, R4, RZ ;  /* 0x0000000400007219 */ /* 0x000fe200000006ff */
[----:B------:R-:W-:Y:S02]  /*33d0*/  IMAD.SHL.U32 R4, R4, 0x20, RZ ;  /* 0x0000002004047824 */ /* 0x000fe400078e00ff */
[----:B------:R1:W-:Y:S04]  /*33e0*/  ATOMS.OR RZ, [UR5+0x14], R3 ;  /* 0x00001403ffff798c */ /* 0x0003e8000b000005 */
[----:B------:R1:W-:Y:S04]  /*33f0*/  ATOMS.OR RZ, [UR5+0x18], R0 ;  /* 0x00001800ffff798c */ /* 0x0003e8000b000005 */
[----:B------:R1:W-:Y:S01]  /*3400*/  STS [UR6+0x160], R4 ;  /* 0x00016004ff007988 */ /* 0x0003e20008000806 */
[----:B------:R-:W-:Y:S05]  /*3410*/  BRA `(.L_x_59) ;  /* 0x0000000000107947 */ /* 0x000fea0003800000 */
.L_x_58:
[----:B------:R-:W-:Y:S02]  /*3420*/  MOV R0, 0xffffffff ;  /* 0xffffffff00007802 */ /* 0x000fe40000000f00 */
[----:B------:R-:W-:-:S03]  /*3430*/  MOV R4, 0x3460 ;  /* 0x0000346000047802 */ /* 0x000fc60000000f00 */
[----:B------:R1:W-:Y:S04]  /*3440*/  STS [UR6+0x160], R0 ;  /* 0x00016000ff007988 */ /* 0x0003e80008000806 */
[----:B-1---5:R-:W-:Y:S05]  /*3450*/  CALL.REL.NOINC `($__internal_1_$__cuda_sm10x_tcgen05_guardrail_trap_phase_invalid_during_alloc) ;  /* 0x0000006c00ec7944 */ /* 0x022fea0003c00000 */
.L_x_59:
[----:B------:R-:W-:Y:S05]  /*3460*/  WARPSYNC.ALL ;  /* 0x0000000000007948 */ /* 0x000fea0003800000 */
[----:B------:R-:W2:Y:S01]  /*3470*/  S2UR UR4, SR_CgaCtaId ;  /* 0x00000000000479c3 */ /* 0x000ea20000008800 */
[----:B------:R-:W-:Y:S01]  /*3480*/  UMOV UR26, 0x400 ;  /* 0x00000400001a7882 */ /* 0x000fe20000000000 */
[----:B------:R-:W-:-:S06]  /*3490*/  NOP ;  /* 0x0000000000007918 */ /* 0x000fcc0000000000 */
[----:B------:R-:W-:Y:S06]  /*34a0*/  BAR.ARV 0x6, 0xa0 ;  /* 0x0182800000007b1d */ /* 0x000fec0000002000 */
[----:B------:R-:W3:Y:S01]  /*34b0*/  LDCU UR5, c[0x0][0x38c] ;  /* 0x00007180ff0577ac */ /* 0x000ee20008000800 */
[----:B------:R-:W-:Y:S01]  /*34c0*/  LOP3.LUT R2, R2, 0xffff, RZ, 0xc0, !PT ;  /* 0x0000ffff02027812 */ /* 0x000fe200078ec0ff */
[----:B------:R-:W-:Y:S01]  /*34d0*/  IMAD.MOV.U32 R11, RZ, RZ, 0x1 ;  /* 0x00000001ff0b7424 */ /* 0x000fe200078e00ff */
[----:B------:R-:W-:Y:S01]  /*34e0*/  CS2R R8, SRZ ;  /* 0x0000000000087805 */ /* 0x000fe2000001ff00 */
[----:B------:R-:W4:Y:S01]  /*34f0*/  LDCU UR7, c[0x0][0x38c] ;  /* 0x00007180ff0777ac */ /* 0x000f220008000800 */
[----:B------:R-:W-:Y:S01]  /*3500*/  R2UR UR27, R2 ;  /* 0x00000000021b72ca */ /* 0x000fe200000e0000 */
[----:B------:R-:W-:Y:S01]  /*3510*/  IMAD.MOV.U32 R10, RZ, RZ, RZ ;  /* 0x000000ffff0a7224 */ /* 0x000fe200078e00ff */
[----:B------:R-:W-:Y:S01]  /*3520*/  UMOV UR31, URZ ;  /* 0x000000ff001f7c82 */ /* 0x000fe20008000000 */
[----:B------:R-:W-:Y:S01]  /*3530*/  UMOV UR22, URZ ;  /* 0x000000ff00167c82 */ /* 0x000fe20008000000 */
[----:B--2---:R-:W-:Y:S01]  /*3540*/  ULEA UR26, UR4, UR26, 0x18 ;  /* 0x0000001a041a7291 */ /* 0x004fe2000f8ec0ff */
[----:B------:R-:W-:Y:S01]  /*3550*/  UMOV UR38, 0x0 ;  /* 0x0000000000267882 */ /* 0x000fe20000000000 */
[----:B------:R-:W-:-:S02]  /*3560*/  UMOV UR39, 0x8210010 ;  /* 0x0821001000277882 */ /* 0x000fc40000000000 */
[----:B------:R-:W-:Y:S02]  /*3570*/  UIADD3 UR4, UPT, UPT, UR26, 0x8400, URZ ;  /* 0x000084001a047890 */ /* 0x000fe4000fffe0ff */
[----:B------:R-:W-:Y:S02]  /*3580*/  UIADD3 UR6, UPT, UPT, UR26, 0x20400, URZ ;  /* 0x000204001a067890 */ /* 0x000fe4000fffe0ff */
[----:B---3--:R-:W-:Y:S01]  /*3590*/  UIADD3 UR5, UPT, UPT, UR5, 0x3f, URZ ;  /* 0x0000003f05057890 */ /* 0x008fe2000fffe0ff */
[----:B-1----:R-:W1:Y:S01]  /*35a0*/  LDS R0, [UR26+0x160] ;  /* 0x0001601aff007984 */ /* 0x002e620008000800 */
[----:B------:R-:W-:Y:S01]  /*35b0*/  UMOV UR36, 0x0 ;  /* 0x0000000000247882 */ /* 0x000fe20000000000 */
[----:B------:R-:W-:Y:S01]  /*35c0*/  UMOV UR37, 0x8210010 ;  /* 0x0821001000257882 */ /* 0x000fe20000000000 */
[----:B------:R-:W-:Y:S02]  /*35d0*/  USHF.R.S32.HI UR40, URZ, 0x1f, UR5 ;  /* 0x0000001fff287899 */ /* 0x000fe40008011405 */
[----:B----4-:R-:W-:-:S02]  /*35e0*/  UISETP.GE.AND UP4, UPT, UR7, 0x1, UPT ;  /* 0x000000010700788c */ /* 0x010fc4000bf86270 */
[----:B------:R-:W-:Y:S02]  /*35f0*/  ULEA.HI UR40, UR40, UR5, URZ, 0x6 ;  /* 0x0000000528287291 */ /* 0x000fe4000f8f30ff */
[----:B------:R-:W-:Y:S02]  /*3600*/  USHF.R.U32.HI UR5, URZ, 0x4, UR4 ;  /* 0x00000004ff057899 */ /* 0x000fe40008011604 */
[----:B------:R-:W-:Y:S02]  /*3610*/  USHF.R.S32.HI UR40, URZ, 0x6, UR40 ;  /* 0x00000006ff287899 */ /* 0x000fe40008011428 */
[----:B------:R-:W-:Y:S02]  /*3620*/  USHF.R.U32.HI UR4, URZ, 0x4, UR6 ;  /* 0x00000004ff047899 */ /* 0x000fe40008011606 */
[----:B------:R-:W-:Y:S02]  /*3630*/  UISETP.LT.AND UP0, UPT, UR40, 0x1, UPT ;  /* 0x000000012800788c */ /* 0x000fe4000bf01270 */
[----:B------:R-:W-:-:S02]  /*3640*/  ULOP3.LUT UR5, UR5, 0x3fff, URZ, 0xc0, !UPT ;  /* 0x00003fff05057892 */ /* 0x000fc4000f8ec0ff */
[----:B------:R-:W-:Y:S02]  /*3650*/  ULOP3.LUT UR4, UR4, 0x3fff, URZ, 0xc0, !UPT ;  /* 0x00003fff04047892 */ /* 0x000fe4000f8ec0ff */
[----:B------:R-:W-:Y:S02]  /*3660*/  USEL UR41, UR40, 0x1, !UP0 ;  /* 0x0000000128297887 */ /* 0x000fe4000c000000 */
[----:B------:R-:W-:Y:S02]  /*3670*/  ULOP3.LUT UR28, UR5, 0x10000, URZ, 0xfc, !UPT ;  /* 0x00010000051c7892 */ /* 0x000fe4000f8efcff */
[----:B------:R-:W-:Y:S02]  /*3680*/  ULOP3.LUT UR29, UR4, 0x2000000, URZ, 0xfc, !UPT ;  /* 0x02000000041d7892 */ /* 0x000fe4000f8efcff */
[----:B------:R-:W-:Y:S01]  /*3690*/  UIADD3 UR41, UPT, UPT, -UR41, URZ, URZ ;  /* 0x000000ff29297290 */ /* 0x000fe2000fffe1ff */
[----:B------:R-:W-:Y:S01]  /*36a0*/  UMOV UR34, 0x0 ;  /* 0x0000000000227882 */ /* 0x000fe20000000000 */
[----:B------:R-:W-:Y:S01]  /*36b0*/  UMOV UR35, 0x8210010 ;  /* 0x0821001000237882 */ /* 0x000fe20000000000 */
[----:B------:R-:W-:Y:S01]  /*36c0*/  UMOV UR32, 0x0 ;  /* 0x0000000000207882 */ /* 0x000fe20000000000 */
[----:B------:R-:W-:Y:S01]  /*36d0*/  UMOV UR33, 0x8210010 ;  /* 0x0821001000217882 */ /* 0x000fe20000000000 */
[----:B-1----:R-:W-:-:S15]  /*36e0*/  R2UR UR42, R0 ;  /* 0x00000000002a72ca */ /* 0x002fde00000e0000 */
.L_x_68:
[----:B------:R-:W-:Y:S02]  /*36f0*/  LEA R0, R10, UR26, 0x3 ;  /* 0x0000001a0a007c11 */ /* 0x000fe4000f8e18ff */
[----:B------:R-:W-:Y:S02]  /*3700*/  SHF.L.U32 R5, R9, 0x1f, RZ ;  /* 0x0000001f09057819 */ /* 0x000fe400000006ff */
[----:B------:R-:W-:Y:S01]  /*3710*/  PLOP3.LUT P0, PT, PT, PT, UP4, 0x80, 0x8 ;  /* 0x000000000008781c */ /* 0x000fe20003f0f048 */
[----:B------:R-:W-:Y:S01]  /*3720*/  VIADD R3, R0, 0xc0 ;  /* 0x000000c000037836 */ /* 0x000fe20000000000 */
[----:B-1----:R-:W1:Y:S02]  /*3730*/  SYNCS.PHASECHK.TRANS64.TRYWAIT P1, [R0+URZ+0xb0], R5 ;  /* 0x0000b005000075a7 */ /* 0x002e6400080211ff */
[----:B-1-3--:R-:W-:Y:S09]  /*3740*/  @!P1 BRA `(.L_x_62) ;  /* 0x0000006400309947 */ /* 0x00aff20003800000 */
.L_x_159:
[----:B------:R-:W-:Y:S01]  /*3750*/  LEA R4, R10, UR26, 0x4 ;  /* 0x0000001a0a047c11 */ /* 0x000fe2000f8e20ff */
[----:B------:R-:W-:Y:S01]  /*3760*/  @UP4 ULEA UR4, UR22, UR26, 0x3 ;  /* 0x0000001a16044291 */ /* 0x000fe2000f8e18ff */
[----:B------:R-:W-:Y:S01]  /*3770*/  PLOP3.LUT P2, PT, PT, PT, PT, 0x80, 0x8 ;  /* 0x000000000008781c */ /* 0x000fe20003f4f070 */
[----:B------:R-:W-:Y:S01]  /*3780*/  ULEA UR30, UR31, UR26, 0x3 ;  /* 0x0000001a1f1e7291 */ /* 0x000fe2000f8e18ff */
[----:B------:R-:W-:Y:S01]  /*3790*/  PRMT R3, RZ, 0x654, R3 ;  /* 0x00000654ff037816 */ /* 0x000fe20000000003 */
[----:B------:R-:W-:Y:S01]  /*37a0*/  ULEA UR11, UR31, UR42, 0x7 ;  /* 0x0000002a1f0b7291 */ /* 0x000fe2000f8e38ff */
[----:B-1----:R-:W1:Y:S01]  /*37b0*/  LDS.128 R4, [R4+0x140] ;  /* 0x0001400004047984 */ /* 0x002e620000000c00 */
[----:B------:R-:W-:Y:S02]  /*37c0*/  @P0 SHF.L.U32 R2, R8, 0x1f, RZ ;  /* 0x0000001f08020819 */ /* 0x000fe400000006ff */
[----:B------:R-:W-:Y:S01]  /*37d0*/  SHF.L.U32 R0, R11, 0x1f, RZ ;  /* 0x0000001f0b007819 */ /* 0x000fe200000006ff */
[----:B------:R-:W-:Y:S01]  /*37e0*/  @!PT LDS RZ, [RZ] ;  /* 0x00000000fffff984 */ /* 0x000fe20000000800 */
[----:B------:R-:W-:Y:S01]  /*37f0*/  @!PT LDS RZ, [RZ] ;  /* 0x00000000fffff984 */ /* 0x000fe20000000800 */
[----:B------:R-:W-:Y:S01]  /*3800*/  @!PT LDS RZ, [RZ] ;  /* 0x00000000fffff984 */ /* 0x000fe20000000800 */
[----:B------:R-:W-:Y:S01]  /*3810*/  @!PT LDS RZ, [RZ] ;  /* 0x00000000fffff984 */ /* 0x000fe20000000800 */
[----:B------:R2:W-:Y:S06]  /*3820*/  MEMBAR.ALL.CTA ;  /* 0x0000000000007992 */ /* 0x0005ec0000008000 */
[----:B--2---:R-:W2:Y:S02]  /*3830*/  FENCE.VIEW.ASYNC.S ;  /* 0x00000000000073c6 */ /* 0x004ea40000000000 */
[----:B--2---:R2:W-:Y:S01]  /*3840*/  SYNCS.ARRIVE.TRANS64.RED.A1T0 RZ, [R3+URZ], RZ ;  /* 0x000000ff03ff79a7 */ /* 0x0045e200081004ff */
[----:B------:R2:W3:Y:S01]  /*3850*/  @P0 SYNCS.PHASECHK.TRANS64.TRYWAIT P2, [UR4], R2 ;  /* 0x00000002ff0005a7 */ /* 0x0004e20008041104 */
[----:B-1----:R-:W-:Y:S01]  /*3860*/  LOP3.LUT P1, RZ, R6, 0x1, RZ, 0xc0, !PT ;  /* 0x0000000106ff7812 */ /* 0x002fe2000782c0ff */
[----:B------:R-:W1:Y:S02]  /*3870*/  SYNCS.PHASECHK.TRANS64.TRYWAIT P0, [UR30+0xf0], R0 ;  /* 0x0000f000ff0075a7 */ /* 0x000e64000800111e */
[----:B-123--:R-:W-:Y:S10]  /*3880*/  @!P0 BRA `(.L_x_63) ;  /* 0x0000006000f48947 */ /* 0x00eff40003800000 */
.L_x_161:
[----:B------:R-:W-:Y:S01]  /*3890*/  IADD3 R10, PT, PT, R10, 0x1, RZ ;  /* 0x000000010a0a7810 */ /* 0x000fe20007ffe0ff */
[----:B------:R-:W-:Y:S06]  /*38a0*/  BRA.U !UP4, `(.L_x_64) ;  /* 0x000000010cc07547 */ /* 0x000fec000b800000 */
[----:B------:R-:W-:Y:S01]  /*38b0*/  UPLOP3.LUT UP2, UPT, UPT, UPT, UPT, 0x40, 0x4 ;  /* 0x000000000004789c */ /* 0x000fe20003f4e870 */
[----:B------:R-:W-:Y:S01]  /*38c0*/  UMOV UR24, UR41 ;  /* 0x0000002900187c82 */ /* 0x000fe20008000000 */
[----:B------:R-:W-:Y:S01]  /*38d0*/  UMOV UR23, UR40 ;  /* 0x0000002800177c82 */ /* 0x000fe20008000000 */
[----:B------:R-:W-:-:S08]  /*38e0*/  UMOV UR10, UR22 ;  /* 0x00000016000a7c82 */ /* 0x000fd00008000000 */
.L_x_67:
[----:B------:R-:W-:Y:S02]  /*38f0*/  UIADD3 UR24, UPT, UPT, UR24, 0x1, URZ ;  /* 0x0000000118187890 */ /* 0x000fe4000fffe0ff */
[----:B--2---:R-:W-:Y:S02]  /*3900*/  ULEA UR5, UR10, UR26, 0x3 ;  /* 0x0000001a0a057291 */ /* 0x004fe4000f8e18ff */
[----:B------:R-:W-:Y:S01]  /*3910*/  UISETP.NE.AND UP3, UPT, UR24, URZ, UPT ;  /* 0x000000ff1800728c */ /* 0x000fe2000bf65270 */
[----:B---3--:R-:W-:Y:S10]  /*3920*/  @P2 BRA `(.L_x_65) ;  /* 0x00000000000c2947 */ /* 0x008ff40003800000 */
[----:B-1----:R-:W-:Y:S04]  /*3930*/  SHF.L.U32 R3, R8, 0x1f, RZ ;  /* 0x0000001f08037819 */ /* 0x002fe800000006ff */
[----:B------:R-:W1:Y:S02]  /*3940*/  SYNCS.PHASECHK.TRANS64.TRYWAIT P0, [UR5], R3 ;  /* 0x00000003ff0075a7 */ /* 0x000e640008001105 */
[----:B-1----:R-:W-:Y:S05]  /*3950*/  @!P0 BRA `(.L_x_66) ;  /* 0x0000006000d88947 */ /* 0x002fea0003800000 */
.L_x_65:
[----:B------:R-:W-:Y:S01]  /*3960*/  UISETP.NE.AND UP0, UPT, UR23, 0x1, UPT ;  /* 0x000000011700788c */ /* 0x000fe2000bf05270 */
[----:B------:R-:W-:Y:S01]  /*3970*/  PLOP3.LUT P2, PT, PT, PT, PT, 0x80, 0x8 ;  /* 0x000000000008781c */ /* 0x000fe20003f4f070 */
[----:B------:R-:W-:Y:S02]  /*3980*/  UIADD3 UR4, UPT, UPT, UR10, 0x1, URZ ;  /* 0x000000010a047890 */ /* 0x000fe4000fffe0ff */
[----:B------:R-:W-:Y:S02]  /*3990*/  UIADD3 UR25, UPT, UPT, UR5, 0x30, URZ ;  /* 0x0000003005197890 */ /* 0x000fe4000fffe0ff */
[----:B------:R-:W-:Y:S01]  /*39a0*/  UISETP.NE.AND UP1, UPT, UR4, 0x6, UPT ;  /* 0x000000060400788c */ /* 0x000fe2000bf25270 */
[----:B------:R-:W-:Y:S01]  /*39b0*/  PLOP3.LUT P0, PT, PT, PT, UP0, 0x80, 0x8 ;  /* 0x000000000008781c */ /* 0x000fe20003f0f008 */
[----:B------:R-:W-:Y:S02]  /*39c0*/  UIADD3 UR23, UPT, UPT, UR23, -0x1, URZ ;  /* 0xffffffff17177890 */ /* 0x000fe4000fffe0ff */
[----:B------:R-:W-:Y:S02]  /*39d0*/  USEL UR6, URZ, 0x1, UP1 ;  /* 0x00000001ff067887 */ /* 0x000fe40008800000 */
[----:B------:R-:W-:Y:S01]  /*39e0*/  USEL UR22, UR4, URZ, UP1 ;  /* 0x000000ff04167287 */ /* 0x000fe20008800000 */
[----:B------:R-:W-:Y:S01]  /*39f0*/  UMOV UR7, 0x40004040 ;  /* 0x4000404000077882 */ /* 0x000fe20000000000 */
[----:B------:R-:W-:Y:S02]  /*3a00*/  UMOV UR5, 0x40004040 ;  /* 0x4000404000057882 */ /* 0x000fe40000000000 */
[----:B------:R-:W-:Y:S01]  /*3a10*/  @UP0 ULEA UR4, UR22, UR26, 0x3 ;  /* 0x0000001a16040291 */ /* 0x000fe2000f8e18ff */
[----:B------:R-:W-:Y:S01]  /*3a20*/  LOP3.LUT R8, R8, UR6, RZ, 0x3c, !PT ;  /* 0x0000000608087c12 */ /* 0x000fe2000f8e3cff */
[----:B------:R-:W-:Y:S01]  /*3a30*/  ULEA UR6, UR10, UR29, 0xa ;  /* 0x0000001d0a067291 */ /* 0x000fe2000f8e50ff */
[----:B------:R-:W-:Y:S02]  /*3a40*/  UMOV UR21, 0x40004040 ;  /* 0x4000404000157882 */ /* 0x000fe40000000000 */
[----:B-1----:R-:W-:Y:S01]  /*3a50*/  @P0 SHF.L.U32 R0, R8, 0x1f, RZ ;  /* 0x0000001f08000819 */ /* 0x002fe200000006ff */
[----:B------:R-:W-:Y:S02]  /*3a60*/  UIADD3 UR20, UPT, UPT, UR6, 0x80, URZ ;  /* 0x0000008006147890 */ /* 0x000fe4000fffe0ff */
[----:B------:R-:W-:Y:S01]  /*3a70*/  UIADD3 UR16, UPT, UPT, UR6, 0x100, URZ ;  /* 0x0000010006107890 */ /* 0x000fe2000fffe0ff */
[----:B------:R2:W3:Y:S01]  /*3a80*/  @P0 SYNCS.PHASECHK.TRANS64.TRYWAIT P2, [UR4], R0 ;  /* 0x00000000ff0005a7 */ /* 0x0004e20008041104 */
[----:B------:R-:W-:Y:S02]  /*3a90*/  ULEA UR4, UR10, UR28, 0xa ;  /* 0x0000001c0a047291 */ /* 0x000fe4000f8e50ff */
[----:B------:R-:W-:Y:S02]  /*3aa0*/  UIADD3 UR12, UPT, UPT, UR6, 0x180, URZ ;  /* 0x00000180060c7890 */ /* 0x000fe4000fffe0ff */
[----:B------:R-:W-:Y:S02]  /*3ab0*/  UIADD3 UR18, UPT, UPT, UR4, 0x2, URZ ;  /* 0x0000000204127890 */ /* 0x000fe4000fffe0ff */
[----:B------:R-:W-:Y:S02]  /*3ac0*/  UIADD3 UR14, UPT, UPT, UR4, 0x4, URZ ;  /* 0x00000004040e7890 */ /* 0x000fe4000fffe0ff */
[----:B------:R-:W-:Y:S01]  /*3ad0*/  UIADD3 UR8, UPT, UPT, UR4, 0x6, URZ ;  /* 0x0000000604087890 */ /* 0x000fe2000fffe0ff */
[----:B------:R2:W-:Y:S01]  /*3ae0*/  UTCHMMA gdesc[UR4], gdesc[UR6], tmem[UR11], tmem[UR38], idesc[UR39], UP2 ;  /* 0x00ff2606040075ea */ /* 0x0005e2000900000b */
[----:B------:R-:W-:Y:S01]  /*3af0*/  UPLOP3.LUT UP2, UPT, UPT, UPT, UPT, 0x80, 0x8 ;  /* 0x000000000008789c */ /* 0x000fe20003f4f070 */
[----:B------:R-:W-:Y:S01]  /*3b00*/  UMOV UR19, 0x40004040 ;  /* 0x4000404000137882 */ /* 0x000fe20000000000 */
[----:B------:R-:W-:Y:S01]  /*3b10*/  UMOV UR17, 0x40004040 ;  /* 0x4000404000117882 */ /* 0x000fe20000000000 */
[----:B------:R2:W-:Y:S01]  /*3b20*/  UTCHMMA gdesc[UR18], gdesc[UR20], tmem[UR11], tmem[UR36], idesc[UR37], UPT ;  /* 0x00ff2414120075ea */ /* 0x0005e2000b80000b */
[----:B------:R-:W-:Y:S01]  /*3b30*/  UMOV UR15, 0x40004040 ;  /* 0x40004040000f7882 */ /* 0x000fe20000000000 */
[----:B------:R-:W-:Y:S01]  /*3b40*/  UMOV UR13, 0x40004040 ;  /* 0x40004040000d7882 */ /* 0x000fe20000000000 */
[----:B------:R-:W-:Y:S01]  /*3b50*/  UMOV UR9, 0x40004040 ;  /* 0x4000404000097882 */ /* 0x000fe20000000000 */
[----:B------:R2:W-:Y:S01]  /*3b60*/  UTCHMMA gdesc[UR14], gdesc[UR16], tmem[UR11], tmem[UR34], idesc[UR35], UPT ;  /* 0x00ff22100e0075ea */ /* 0x0005e2000b80000b */
[----:B------:R2:W-:Y:S01]  /*3b70*/  UTCHMMA gdesc[UR8], gdesc[UR12], tmem[UR11], tmem[UR32], idesc[UR33], UPT ;  /* 0x00ff200c080075ea */ /* 0x0005e2000b80000b */
[----:B------:R2:W-:Y:S01]  /*3b80*/  UTCBAR.MULTICAST [UR25], URZ, UR27 ;  /* 0x000000ff190073e9 */ /* 0x0005e2000800081b */
[----:B------:R-:W-:Y:S01]  /*3b90*/  UMOV UR10, UR22 ;  /* 0x00000016000a7c82 */ /* 0x000fe20008000000 */
[----:B------:R-:W-:Y:S05]  /*3ba0*/  BRA.U UP3, `(.L_x_67) ;  /* 0xfffffffd03507547 */ /* 0x000fea000b83ffff */
.L_x_64:
[----:B--2---:R-:W-:Y:S01]  /*3bb0*/  UIADD3 UR4, UPT, UPT, UR31, 0x1, URZ ;  /* 0x000000011f047890 */ /* 0x004fe2000fffe0ff */
[C---:B------:R-:W-:Y:S01]  /*3bc0*/  ISETP.NE.AND P0, PT, R10.reuse, 0x2, PT ;  /* 0x000000020a00780c */ /* 0x040fe20003f05270 */
[----:B------:R-:W-:Y:S02]  /*3bd0*/  UIADD3 UR5, UPT, UPT, UR30, 0xd0, URZ ;  /* 0x000000d01e057890 */ /* 0x000fe4000fffe0ff */
[----:B------:R-:W-:Y:S01]  /*3be0*/  UISETP.NE.AND UP0, UPT, UR4, 0x4, UPT ;  /* 0x000000040400788c */ /* 0x000fe2000bf05270 */
[----:B-1----:R-:W-:Y:S02]  /*3bf0*/  SEL R0, RZ, 0x1, P0 ;  /* 0x00000001ff007807 */ /* 0x002fe40000000000 */
[----:B------:R-:W-:Y:S01]  /*3c00*/  SEL R10, R10, RZ, P0 ;  /* 0x000000ff0a0a7207 */ /* 0x000fe20000000000 */
[----:B------:R-:W-:Y:S01]  /*3c10*/  USEL UR6, URZ, 0x1, UP0 ;  /* 0x00000001ff067887 */ /* 0x000fe20008000000 */
[----:B------:R-:W-:Y:S01]  /*3c20*/  LOP3.LUT R9, R9, R0, RZ, 0x3c, !PT ;  /* 0x0000000009097212 */ /* 0x000fe200078e3cff */
[----:B------:R-:W-:Y:S01]  /*3c30*/  USEL UR31, UR4, URZ, UP0 ;  /* 0x000000ff041f7287 */ /* 0x000fe20008000000 */
[----:B------:R1:W-:Y:S03]  /*3c40*/  UTCBAR [UR5], URZ ;  /* 0x000000ff050073e9 */ /* 0x0003e600080000ff */
[----:B------:R-:W-:Y:S01]  /*3c50*/  LOP3.LUT R11, R11, UR6, RZ, 0x3c, !PT ;  /* 0x000000060b0b7c12 */ /* 0x000fe2000f8e3cff */
[----:B------:R-:W-:Y:S07]  /*3c60*/  @P1 BRA `(.L_x_68) ;  /* 0xfffffff800a01947 */ /* 0x000fee000383ffff */
[----:B------:R-:W2:Y:S01]  /*3c70*/  S2UR UR8, SR_CgaCtaId ;  /* 0x00000000000879c3 */ /* 0x000ea20000008800 */
[----:B------:R-:W-:Y:S01]  /*3c80*/  ELECT P0, URZ, PT ;  /* 0x0000000000ff782f */ /* 0x000fe20003800000 */
[----:B------:R-:W-:Y:S01]  /*3c90*/  IMAD.MOV.U32 R0, RZ, RZ, 0x1 ;  /* 0x00000001ff007424 */ /* 0x000fe200078e00ff */
[----:B------:R-:W-:Y:S01]  /*3ca0*/  UIADD3 UR26, UPT, UPT, UR26, 0xf0, URZ ;  /* 0x000000f01a1a7890 */ /* 0x000fe2000fffe0ff */
[----:B------:R-:W-:Y:S01]  /*3cb0*/  SHF.L.U32 R3, R11, 0x1f, RZ ;  /* 0x0000001f0b037819 */ /* 0x000fe200000006ff */
[----:B------:R-:W-:-:S03]  /*3cc0*/  UMOV UR4, 0x40 ;  /* 0x0000004000047882 */ /* 0x000fc60000000000 */
[----:B------:R-:W-:Y:S01]  /*3cd0*/  UVIRTCOUNT.DEALLOC.SMPOOL 0x80 ;  /* 0x000000800000784c */ /* 0x000fe20000000000 */
[----:B--2---:R-:W-:Y:S02]  /*3ce0*/  ULEA UR8, UR8, UR4, 0x18 ;  /* 0x0000000408087291 */ /* 0x004fe4000f8ec0ff */
[----:B------:R-:W-:-:S07]  /*3cf0*/  ULEA UR4, UR31, UR26, 0x3 ;  /* 0x0000001a1f047291 */ /* 0x000fce000f8e18ff */
[----:B------:R2:W-:Y:S02]  /*3d00*/  @P0 STS.U8 [UR8+0x1c], R0 ;  /* 0x00001c00ff000988 */ /* 0x0005e40008000008 */
[----:B------:R-:W4:Y:S02]  /*3d10*/  SYNCS.PHASECHK.TRANS64.TRYWAIT P0, [UR4], R3 ;  /* 0x00000003ff0075a7 */ /* 0x000f240008001104 */
[----:B--2-4-:R-:W-:Y:S05]  /*3d20*/  @!P0 BRA `(.L_x_69) ;  /* 0x0000005c00fc8947 */ /* 0x014fea0003800000 */
.L_x_164:
[----:B------:R-:W-:-:S04]  /*3d30*/  UIADD3 UR4, UPT, UPT, UR31, 0x1, URZ ;  /* 0x000000011f047890 */ /* 0x000fc8000fffe0ff */
[----:B------:R-:W-:-:S04]  /*3d40*/  UISETP.NE.AND UP0, UPT, UR4, 0x4, UPT ;  /* 0x000000040400788c */ /* 0x000fc8000bf05270 */
[----:B------:R-:W-:Y:S02]  /*3d50*/  USEL UR6, URZ, 0x1, UP0 ;  /* 0x00000001ff067887 */ /* 0x000fe40008000000 */
[----:B------:R-:W-:-:S04]  /*3d60*/  USEL UR4, UR4, URZ, UP0 ;  /* 0x000000ff04047287 */ /* 0x000fc80008000000 */
[----:B-1----:R-:W-:Y:S01]  /*3d70*/  ULEA UR5, UR4, UR26, 0x3 ;  /* 0x0000001a04057291 */ /* 0x002fe2000f8e18ff */
[----:B------:R-:W-:-:S04]  /*3d80*/  LOP3.LUT R2, R11, UR6, RZ, 0x3c, !PT ;  /* 0x000000060b027c12 */ /* 0x000fc8000f8e3cff */
[----:B--2---:R-:W-:-:S04]  /*3d90*/  SHF.L.U32 R3, R2, 0x1f, RZ ;  /* 0x0000001f02037819 */ /* 0x004fc800000006ff */
[----:B------:R-:W1:Y:S02]  /*3da0*/  SYNCS.PHASECHK.TRANS64.TRYWAIT P0, [UR5], R3 ;  /* 0x00000003ff0075a7 */ /* 0x000e640008001105 */
[----:B-1----:R-:W-:Y:S05]  /*3db0*/  @!P0 BRA `(.L_x_70) ;  /* 0x0000005c00f08947 */ /* 0x002fea0003800000 */
.L_x_166:
        /* <DEDUP_REMOVED lines=9> */
.L_x_168:
[----:B------:R-:W-:-:S04]  /*3e50*/  UIADD3 UR4, UPT, UPT, UR4, 0x1, URZ ;  /* 0x0000000104047890 */ /* 0x000fc8000fffe0ff */
[----:B------:R-:W-:-:S04]  /*3e60*/  UISETP.NE.AND UP0, UPT, UR4, 0x4, UPT ;  /* 0x000000040400788c */ /* 0x000fc8000bf05270 */
[----:B------:R-:W-:Y:S02]  /*3e70*/  USEL UR5, URZ, 0x1, UP0 ;  /* 0x00000001ff057887 */ /* 0x000fe40008000000 */
[----:B------:R-:W-:-:S04]  /*3e80*/  USEL UR4, UR4, URZ, UP0 ;  /* 0x000000ff04047287 */ /* 0x000fc80008000000 */
[----:B------:R-:W-:Y:S01]  /*3e90*/  ULEA UR4, UR4, UR26, 0x3 ;  /* 0x0000001a04047291 */ /* 0x000fe2000f8e18ff */
[----:B-1----:R-:W-:-:S04]  /*3ea0*/  LOP3.LUT R3, R2, UR5, RZ, 0x3c, !PT ;  /* 0x0000000502037c12 */ /* 0x002fc8000f8e3cff */
[----:B------:R-:W-:-:S04]  /*3eb0*/  SHF.L.U32 R3, R3, 0x1f, RZ ;  /* 0x0000001f03037819 */ /* 0x000fc800000006ff */
[----:B------:R-:W1:Y:S02]  /*3ec0*/  SYNCS.PHASECHK.TRANS64.TRYWAIT P0, [UR4], R3 ;  /* 0x00000003ff0075a7 */ /* 0x000e640008001104 */
[----:B-1----:R-:W-:Y:S05]  /*3ed0*/  @!P0 BRA `(.L_x_72) ;  /* 0x0000005c00d88947 */ /* 0x002fea0003800000 */
.L_x_170:
[----:B------:R-:W-:Y:S01]  /*3ee0*/  NOP ;  /* 0x0000000000007918 */ /* 0x000fe20000000000 */
[----:B-1----:R-:W1:Y:S01]  /*3ef0*/  LDS R0, [UR8+0x14] ;  /* 0x00001408ff007984 */ /* 0x002e620008000800 */
[----:B------:R-:W-:Y:S01]  /*3f00*/  ULOP3.LUT UR4, UR42, 0xffff, URZ, 0xc0, !UPT ;  /* 0x0000ffff2a047892 */ /* 0x000fe2000f8ec0ff */
[----:B------:R-:W-:Y:S01]  /*3f10*/  UMOV UR5, 0xffff ;  /* 0x0000ffff00057882 */ /* 0x000fe20000000000 */
[----:B------:R-:W-:Y:S02]  /*3f20*/  UMOV UR6, 0x1 ;  /* 0x0000000100067882 */ /* 0x000fe40000000000 */
[----:B------:R-:W-:-:S04]  /*3f30*/  USHF.R.U32.HI UR4, URZ, 0x5, UR4 ;  /* 0x00000005ff047899 */ /* 0x000fc80008011604 */
[----:B------:R-:W-:Y:S02]  /*3f40*/  USHF.L.U32 UR5, UR5, UR4, URZ ;  /* 0x0000000405057299 */ /* 0x000fe400080006ff */
[----:B------:R-:W-:-:S04]  /*3f50*/  USHF.L.U32 UR4, UR6, UR4, URZ ;  /* 0x0000000406047299 */ /* 0x000fc800080006ff */
[----:B-1----:R-:W-:-:S04]  /*3f60*/  LOP3.LUT R0, R0, UR5, RZ, 0xc0, !PT ;  /* 0x0000000500007c12 */ /* 0x002fc8000f8ec0ff */
[----:B------:R-:W-:-:S13]  /*3f70*/  ISETP.NE.AND P0, PT, R0, UR5, PT ;  /* 0x0000000500007c0c */ /* 0x000fda000bf05270 */
[----:B------:R-:W-:Y:S05]  /*3f80*/  @P0 BRA `(.L_x_73) ;  /* 0x0000000000580947 */ /* 0x000fea0003800000 */
[----:B------:R-:W1:Y:S02]  /*3f90*/  LDS R0, [UR8+0x18] ;  /* 0x00001808ff007984 */ /* 0x000e640008000800 */
[----:B-1----:R-:W-:-:S04]  /*3fa0*/  LOP3.LUT R0, R0, UR4, RZ, 0xc0, !PT ;  /* 0x0000000400007c12 */ /* 0x002fc8000f8ec0ff */
[----:B------:R-:W-:-:S13]  /*3fb0*/  ISETP.NE.AND P0, PT, R0, UR4, PT ;  /* 0x0000000400007c0c */ /* 0x000fda000bf05270 */
[----:B------:R-:W-:Y:S05]  /*3fc0*/  @P0 BRA `(.L_x_74) ;  /* 0x00000000003c0947 */ /* 0x000fea0003800000 */
[----:B------:R-:W1:Y:S01]  /*3fd0*/  S2R R2, SR_LANEID ;  /* 0x0000000000027919 */ /* 0x000e620000000000 */
[----:B------:R-:W-:Y:S01]  /*3fe0*/  ULOP3.LUT UR5, URZ, UR5, URZ, 0x33, !UPT ;  /* 0x00000005ff057292 */ /* 0x000fe2000f8e33ff */
[----:B------:R-:W-:Y:S01]  /*3ff0*/  LOP3.LUT R4, RZ, UR4, RZ, 0x33, !PT ;  /* 0x00000004ff047c12 */ /* 0x000fe2000f8e33ff */
[----:B------:R-:W-:Y:S02]  /*4000*/  VOTEU.ANY UR4, UPT, PT ;  /* 0x0000000000047886 */ /* 0x000fe400038e0100 */
[----:B------:R-:W-:Y:S01]  /*4010*/  UFLO.U32 UR4, UR4 ;  /* 0x00000004000472bd */ /* 0x000fe200080e0000 */
[----:B------:R-:W2:Y:S01]  /*4020*/  REDUX UR6, R4 ;  /* 0x00000000040673c4 */ /* 0x000ea20000000000 */
[----:B------:R-:W-:-:S06]  /*4030*/  IMAD.U32 R0, RZ, RZ, UR5 ;  /* 0x00000005ff007e24 */ /* 0x000fcc000f8e00ff */
[----:B------:R4:W-:Y:S01]  /*4040*/  UTCATOMSWS.AND URZ, UR5 ;  /* 0x0000000500ff79e3 */ /* 0x0009e20008000000 */
[----:B------:R-:W3:Y:S01]  /*4050*/  REDUX UR7, R0 ;  /* 0x00000000000773c4 */ /* 0x000ee20000000000 */
[----:B-1----:R-:W-:Y:S01]  /*4060*/  ISETP.EQ.U32.AND P0, PT, R2, UR4, PT ;  /* 0x0000000402007c0c */ /* 0x002fe2000bf02070 */
[----:B--2---:R-:W-:Y:S01]  /*4070*/  IMAD.U32 R2, RZ, RZ, UR6 ;  /* 0x00000006ff027e24 */ /* 0x004fe2000f8e00ff */
[----:B---3--:R-:W-:-:S11]  /*4080*/  MOV R3, UR7 ;  /* 0x0000000700037c02 */ /* 0x008fd60008000f00 */
[----:B------:R4:W-:Y:S04]  /*4090*/  @P0 ATOMS.AND RZ, [UR8+0x14], R3 ;  /* 0x00001403ffff098c */ /* 0x0009e8000a800008 */
[----:B------:R4:W-:Y:S01]  /*40a0*/  @P0 ATOMS.AND RZ, [UR8+0x18], R2 ;  /* 0x00001802ffff098c */ /* 0x0009e2000a800008 */
[----:B------:R-:W-:Y:S05]  /*40b0*/  BRA `(.L_x_75) ;  /* 0x0000000000147947 */ /* 0x000fea0003800000 */
.L_x_74:
[----:B------:R-:W-:Y:S02]  /*40c0*/  MOV R2, 0x40e0 ;  /* 0x000040e000027802 */ /* 0x000fe40000000f00 */
[----:B---3-5:R-:W-:Y:S05]  /*40d0*/  CALL.REL.NOINC `($__internal_0_$__cuda_sm10x_tcgen05_guardrail_trap_col_being_dealloced_not_returned_by_alloc) ;  /* 0x0000006000c07944 */ /* 0x028fea0003c00000 */
[----:B------:R-:W-:Y:S05]  /*40e0*/  BRA `(.L_x_75) ;  /* 0x0000000000087947 */ /* 0x000fea0003800000 */
.L_x_73:
[----:B------:R-:W-:Y:S02]  /*40f0*/  MOV R2, 0x4110 ;  /* 0x0000411000027802 */ /* 0x000fe40000000f00 */
[----:B---3-5:R-:W-:Y:S05]  /*4100*/  CALL.REL.NOINC `($__internal_2_$__cuda_sm10x_tcgen05_guardrail_trap_unallocated_columns_being_dealloced) ;  /* 0x0000006000cc7944 */ /* 0x028fea0003c00000 */
.L_x_75:
[----:B------:R-:W-:Y:S01]  /*4110*/  NOP ;  /* 0x0000000000007918 */ /* 0x000fe20000000000 */
[----:B----4-:R-:W-:Y:S05]  /*4120*/  EXIT ;  /* 0x000000000000794d */ /* 0x010fea0003800000 */
.L_x_57:
[----:B------:R-:W-:-:S09]  /*4130*/  UISETP.NE.OR UP0, UPT, UR17, 0x3, !UP3 ;  /* 0x000000031100788c */ /* 0x000fd2000df05670 */
[----:B------:R-:W-:Y:S05]  /*4140*/  BRA.U UP0, `(.L_x_76) ;  /* 0x0000001100547547 */ /* 0x000fea000b800000 */
[----:B------:R-:W1:Y:S01]  /*4150*/  LDCU UR31, c[0x0][0x370] ;  /* 0x00006e00ff1f77ac */ /* 0x000e620008000800 */
[----:B------:R-:W2:Y:S01]  /*4160*/  LDC.64 R16, c[0x0][0x348] ;  /* 0x0000d200ff107b82 */ /* 0x000ea20000000a00 */
[----:B------:R-:W-:Y:S02]  /*4170*/  HFMA2 R13, -RZ, RZ, 0, 0 ;  /* 0x00000000ff0d7431 */ /* 0x000fe400000001ff */
[----:B------:R-:W-:Y:S01]  /*4180*/  IMAD.MOV.U32 R15, RZ, RZ, 0x1 ;  /* 0x00000001ff0f7424 */ /* 0x000fe200078e00ff */
[----:B------:R-:W1:Y:S01]  /*4190*/  LDCU.128 UR48, c[0x0][0xb10] ;  /* 0x00016200ff3077ac */ /* 0x000e620008000c00 */
[----:B------:R-:W-:Y:S01]  /*41a0*/  IMAD.MOV.U32 R14, RZ, RZ, RZ ;  /* 0x000000ffff0e7224 */ /* 0x000fe200078e00ff */
[----:B------:R-:W-:Y:S01]  /*41b0*/  MOV R7, 0x2000 ;  /* 0x0000200000077802 */ /* 0x000fe20000000f00 */
[----:B------:R-:W3:Y:S01]  /*41c0*/  LDCU UR30, c[0x0][0x374] ;  /* 0x00006e80ff1e77ac */ /* 0x000ee20008000800 */
[----:B------:R-:W4:Y:S01]  /*41d0*/  LDC.64 R2, c[0x0][0x888] ;  /* 0x00022200ff027b82 */ /* 0x000f220000000a00 */
[----:B------:R-:W3:Y:S01]  /*41e0*/  LDCU UR15, c[0x0][0xb0c] ;  /* 0x00016180ff0f77ac */ /* 0x000ee20008000800 */
[----:B------:R-:W2:Y:S06]  /*41f0*/  LDCU UR40, c[0x0][0xb20] ;  /* 0x00016400ff2877ac */ /* 0x000eac0008000800 */
[----:B------:R-:W4:Y:S01]  /*4200*/  LDC.64 R4, c[0x0][0x890] ;  /* 0x00022400ff047b82 */ /* 0x000f220000000a00 */
[----:B------:R-:W2:Y:S01]  /*4210*/  LDCU UR4, c[0x0][0xb30] ;  /* 0x00016600ff0477ac */ /* 0x000ea20008000800 */
[----:B------:R-:W-:Y:S01]  /*4220*/  UMOV UR21, 0x400 ;  /* 0x0000040000157882 */ /* 0x000fe20000000000 */
[----:B-1----:R-:W-:-:S02]  /*4230*/  UIMAD.WIDE.U32 UR6, UR31, UR48, URZ ;  /* 0x000000301f0672a5 */ /* 0x002fc4000f8e00ff */
[----:B---3--:R-:W-:Y:S02]  /*4240*/  UIMAD.WIDE.U32 UR8, UR30, UR51, URZ ;  /* 0x000000331e0872a5 */ /* 0x008fe4000f8e00ff */
[----:B------:R-:W-:Y:S02]  /*4250*/  ULEA UR21, UR47, UR21, 0x18 ;  /* 0x000000152f157291 */ /* 0x000fe4000f8ec0ff */
[----:B------:R-:W-:Y:S02]  /*4260*/  UPLOP3.LUT UP3, UPT, UPT, UPT, UPT, 0x40, 0x4 ;  /* 0x000000000004789c */ /* 0x000fe40003f6e870 */
[----:B------:R-:W-:Y:S01]  /*4270*/  UIADD3 UR37, UPT, UPT, UR21, 0x78, URZ ;  /* 0x0000007815257890 */ /* 0x000fe2000fffe0ff */
[----:B------:R-:W-:Y:S01]  /*4280*/  UMOV UR6, UR7 ;  /* 0x0000000700067c82 */ /* 0x000fe20008000000 */
[----:B------:R-:W-:Y:S01]  /*4290*/  UMOV UR38, UR9 ;  /* 0x0000000900267c82 */ /* 0x000fe20008000000 */
[----:B------:R-:W-:Y:S02]  /*42a0*/  UISETP.GE.AND UP0, UPT, UR42, 0x1, UPT ;  /* 0x000000012a00788c */ /* 0x000fe4000bf06270 */
[----:B------:R-:W-:Y:S01]  /*42b0*/  UISETP.NE.AND UP4, UPT, UR42, 0x1, UPT ;  /* 0x000000012a00788c */ /* 0x000fe2000bf85270 */
[----:B------:R-:W1:Y:S01]  /*42c0*/  LDCU.64 UR22, c[0x0][0xb28] ;  /* 0x00016500ff1677ac */ /* 0x000e620008000a00 */
[----:B------:R-:W-:-:S02]  /*42d0*/  UISETP.NE.AND UP6, UPT, UR15, 0x1, UPT ;  /* 0x000000010f00788c */ /* 0x000fc4000bfc5270 */
[----:B------:R-:W-:Y:S02]  /*42e0*/  UISETP.NE.AND UP5, UPT, UR50, 0x1, UPT ;  /* 0x000000013200788c */ /* 0x000fe4000bfa5270 */
[----:B------:R-:W-:Y:S02]  /*42f0*/  UIADD3 UR33, UPT, UPT, UR21, 0x60, URZ ;  /* 0x0000006015217890 */ /* 0x000fe4000fffe0ff */
[----:B------:R-:W-:Y:S02]  /*4300*/  UIADD3 UR25, UPT, UPT, UR21, 0x68, URZ ;  /* 0x0000006815197890 */ /* 0x000fe4000fffe0ff */
[----:B------:R-:W-:Y:S02]  /*4310*/  UIADD3 UR17, UPT, UPT, UR21, 0x70, URZ ;  /* 0x0000007015117890 */ /* 0x000fe4000fffe0ff */
[----:B------:R-:W-:Y:S02]  /*4320*/  UPRMT UR37, UR47, 0x654, UR37 ;  /* 0x000006542f257896 */ /* 0x000fe40008000025 */
[----:B------:R-:W-:-:S02]  /*4330*/  USHF.R.U32.HI UR39, URZ, UR49, UR6 ;  /* 0x00000031ff277299 */ /* 0x000fc40008011606 */
[----:B--2---:R-:W-:Y:S02]  /*4340*/  USHF.R.U32.HI UR38, URZ, UR40, UR38 ;  /* 0x00000028ff267299 */ /* 0x004fe40008011626 */
[----:B------:R-:W-:-:S11]  /*4350*/  UISETP.NE.AND UP2, UPT, UR4, 0x1, UPT ;  /* 0x000000010400788c */ /* 0x000fd6000bf45270 */
.L_x_87:
[C---:B------:R-:W-:Y:S02]  /*4360*/  LEA R12, R14.reuse, UR21, 0x3 ;  /* 0x000000150e0c7c11 */ /* 0x040fe4000f8e18ff */
[----:B------:R-:W-:Y:S02]  /*4370*/  SHF.L.U32 R9, R13, 0x1f, RZ ;  /* 0x0000001f0d097819 */ /* 0x000fe400000006ff */
[----:B------:R-:W-:Y:S02]  /*4380*/  LEA R10, R14, UR21, 0x4 ;  /* 0x000000150e0a7c11 */ /* 0x000fe4000f8e20ff */
[----:B--2---:R-:W2:Y:S02]  /*4390*/  SYNCS.PHASECHK.TRANS64.TRYWAIT P0, [R12+URZ+0xb0], R9 ;  /* 0x0000b0090c0075a7 */ /* 0x004ea400080011ff */
[----:B--2---:R-:W-:Y:S05]  /*43a0*/  @!P0 BRA `(.L_x_77) ;  /* 0x0000005800bc8947 */ /* 0x004fea0003800000 */
.L_x_171:
[----:B--2---:R-:W2:Y:S01]  /*43b0*/  LDS.128 R8, [R10+0x140] ;  /* 0x000140000a087984 */ /* 0x004ea20000000c00 */
[----:B------:R-:W-:Y:S01]  /*43c0*/  UISETP.GE.AND UP0, UPT, UR42, 0x1, UPT ;  /* 0x000000012a00788c */ /* 0x000fe2000bf06270 */
[----:B------:R-:W-:Y:S01]  /*43d0*/  @!PT LDS RZ, [RZ] ;  /* 0x00000000fffff984 */ /* 0x000fe20000000800 */
[----:B------:R-:W-:Y:S01]  /*43e0*/  @!PT LDS RZ, [RZ] ;  /* 0x00000000fffff984 */ /* 0x000fe20000000800 */
[----:B------:R-:W-:Y:S01]  /*43f0*/  @!PT LDS RZ, [RZ] ;  /* 0x00000000fffff984 */ /* 0x000fe20000000800 */
[----:B------:R-:W-:Y:S01]  /*4400*/  @!PT LDS RZ, [RZ] ;  /* 0x00000000fffff984 */ /* 0x000fe20000000800 */
[----:B------:R3:W-:Y:S06]  /*4410*/  MEMBAR.ALL.CTA ;  /* 0x0000000000007992 */ /* 0x0007ec0000008000 */
[----:B---3--:R-:W3:Y:S01]  /*4420*/  FENCE.VIEW.ASYNC.S ;  /* 0x00000000000073c6 */ /* 0x008ee20000000000 */
[----:B--2---:R-:W-:Y:S11]  /*4430*/  LOP3.LUT P0, RZ, R10, 0x1, RZ, 0xc0, !PT ;  /* 0x000000010aff7812 */ /* 0x004ff6000780c0ff */
[----:B------:R-:W-:Y:S02]  /*4440*/  @!UPT UIADD3 URZ, UPT, UPT, URZ, URZ, URZ ;  /* 0x000000fffffff290 */ /* 0x000fe4000fffe0ff */
[----:B---3--:R-:W-:Y:S01]  /*4450*/  VOTEU.ANY UP1, P0 ;  /* 0x0000000000ff7886 */ /* 0x008fe20000020100 */
[----:B------:R-:W-:Y:S11]  /*4460*/  PLOP3.LUT P0, PT, PT, PT, UP1, 0x80, 0x8 ;  /* 0x000000000008781c */ /* 0x000ff60003f0f018 */
[----:B------:R-:W-:Y:S02]  /*4470*/  @!UPT UIADD3 URZ, UPT, UPT, URZ, URZ, URZ ;  /* 0x000000fffffff290 */ /* 0x000fe4000fffe0ff */
[----:B------:R-:W-:Y:S02]  /*4480*/  @P0 SHF.R.U32.HI R0, RZ, 0x10, R9 ;  /* 0x00000010ff000819 */ /* 0x000fe40000011609 */
[----:B------:R-:W-:Y:S02]  /*4490*/  @P0 MOV R6, R8 ;  /* 0x0000000800060202 */ /* 0x000fe40000000f00 */
[----:B------:R-:W-:Y:S01]  /*44a0*/  @P0 R2UR UR4, R0 ;  /* 0x00000000000402ca */ /* 0x000fe200000e0000 */
[----:B------:R-:W-:Y:S01]  /*44b0*/  VIADD R0, R12, 0xc0 ;  /* 0x000000c00c007836 */ /* 0x000fe20000000000 */
[----:B------:R-:W-:Y:S02]  /*44c0*/  @P0 LOP3.LUT R8, R9, 0xffff, RZ, 0xc0, !PT ;  /* 0x0000ffff09080812 */ /* 0x000fe400078ec0ff */
[----:B------:R-:W-:Y:S02]  /*44d0*/  @P0 R2UR UR6, R6 ;  /* 0x00000000060602ca */ /* 0x000fe400000e0000 */
[----:B------:R-:W-:Y:S02]  /*44e0*/  PRMT R0, RZ, 0x654, R0 ;  /* 0x00000654ff007816 */ /* 0x000fe40000000000 */
[----:B------:R-:W-:Y:S02]  /*44f0*/  @P0 R2UR UR5, R8 ;  /* 0x00000000080502ca */ /* 0x000fe400000e0000 */
[----:B------:R2:W-:Y:S03]  /*4500*/  SYNCS.ARRIVE.TRANS64.RED.A1T0 RZ, [R0+URZ], RZ ;  /* 0x000000ff00ff79a7 */ /* 0x0005e600081004ff */
[----:B------:R-:W-:Y:S04]  /*4510*/  @UP1 UMOV UR29, UR4 ;  /* 0x00000004001d1c82 */ /* 0x000fe80008000000 */
[----:B------:R-:W-:Y:S04]  /*4520*/  @UP1 UMOV UR14, UR6 ;  /* 0x00000006000e1c82 */ /* 0x000fe80008000000 */
[----:B------:R-:W-:Y:S01]  /*4530*/  @UP1 UMOV UR13, UR5 ;  /* 0x00000005000d1c82 */ /* 0x000fe20008000000 */
[----:B------:R-:W-:Y:S05]  /*4540*/  BRA.U !UP0, `(.L_x_78) ;  /* 0x0000000108a47547 */ /* 0x000fea000b800000 */
[----:B------:R-:W-:Y:S02]  /*4550*/  UIMAD.WIDE.U32 UR18, UR13, UR51, URZ ;  /* 0x000000330d1272a5 */ /* 0x000fe4000f8e00ff */
[----:B------:R-:W-:Y:S02]  /*4560*/  UIMAD.WIDE.U32 UR26, UR14, UR48, URZ ;  /* 0x000000300e1a72a5 */ /* 0x000fe4000f8e00ff */
[----:B------:R-:W-:Y:S02]  /*4570*/  USEL UR4, UR30, UR38, !UP5 ;  /* 0x000000261e047287 */ /* 0x000fe4000e800000 */
[----:B------:R-:W-:Y:S02]  /*4580*/  USEL UR7, UR31, UR39, !UP6 ;  /* 0x000000271f077287 */ /* 0x000fe4000f000000 */
[----:B-1----:R-:W-:Y:S02]  /*4590*/  UIMAD.WIDE.U32 UR8, UR4, UR22, URZ ;  /* 0x00000016040872a5 */ /* 0x002fe4000f8e00ff */
[----:B------:R-:W-:Y:S01]  /*45a0*/  UIMAD.WIDE.U32 UR10, UR7, UR22, URZ ;  /* 0x00000016070a72a5 */ /* 0x000fe2000f8e00ff */
[----:B------:R-:W-:Y:S02]  /*45b0*/  UMOV UR5, UR19 ;  /* 0x0000001300057c82 */ /* 0x000fe40008000000 */
[----:B------:R-:W-:Y:S03]  /*45c0*/  USHF.R.U32.HI UR6, URZ, UR40, UR5 ;  /* 0x00000028ff067299 */ /* 0x000fe60008011605 */
[----:B------:R-:W-:Y:S01]  /*45d0*/  UMOV UR5, UR27 ;  /* 0x0000001b00057c82 */ /* 0x000fe20008000000 */
[----:B------:R-:W-:Y:S02]  /*45e0*/  USEL UR6, UR13, UR6, !UP5 ;  /* 0x000000060d067287 */ /* 0x000fe4000e800000 */
[----:B------:R-:W-:Y:S03]  /*45f0*/  USHF.R.U32.HI UR12, URZ, UR49, UR5 ;  /* 0x00000031ff0c7299 */ /* 0x000fe60008011605 */
[----:B------:R-:W-:Y:S02]  /*4600*/  UMOV UR5, UR9 ;  /* 0x0000000900057c82 */ /* 0x000fe40008000000 */
[----:B------:R-:W-:Y:S03]  /*4610*/  @UP4 USHF.R.U32.HI UR4, URZ, UR23, UR5 ;  /* 0x00000017ff044299 */ /* 0x000fe60008011605 */
[----:B------:R-:W-:Y:S01]  /*4620*/  UMOV UR5, UR11 ;  /* 0x0000000b00057c82 */ /* 0x000fe20008000000 */
[----:B------:R-:W-:Y:S02]  /*4630*/  UIMAD UR4, UR42, UR4, URZ ;  /* 0x000000042a0472a4 */ /* 0x000fe4000f8e02ff */
[----:B------:R-:W-:Y:S02]  /*4640*/  @UP4 USHF.R.U32.HI UR7, URZ, UR23, UR5 ;  /* 0x00000017ff074299 */ /* 0x000fe40008011605 */
[----:B------:R-:W-:Y:S02]  /*4650*/  UIMAD.WIDE.U32 UR10, UR6, UR22, URZ ;  /* 0x00000016060a72a5 */ /* 0x000fe4000f8e00ff */
[----:B------:R-:W-:Y:S02]  /*4660*/  USEL UR5, UR14, UR12, !UP6 ;  /* 0x0000000c0e057287 */ /* 0x000fe4000f000000 */
[----:B------:R-:W-:Y:S02]  /*4670*/  UIMAD UR8, UR42, UR7, URZ ;  /* 0x000000072a0872a4 */ /* 0x000fe4000f8e02ff */
[----:B------:R-:W-:Y:S03]  /*4680*/  UISETP.GE.AND UP0, UPT, UR6, UR4, UPT ;  /* 0x000000040600728c */ /* 0x000fe6000bf06270 */
[----:B------:R-:W-:Y:S01]  /*4690*/  UMOV UR4, UR11 ;  /* 0x0000000b00047c82 */ /* 0x000fe20008000000 */
[----:B------:R-:W-:Y:S02]  /*46a0*/  UISETP.GE.OR UP0, UPT, UR5, UR8, UP0 ;  /* 0x000000080500728c */ /* 0x000fe40008706670 */
[----:B------:R-:W-:Y:S02]  /*46b0*/  USHF.R.U32.HI UR4, URZ, UR23, UR4 ;  /* 0x00000017ff047299 */ /* 0x000fe40008011604 */
[----:B------:R-:W-:Y:S02]  /*46c0*/  UIMAD.WIDE.U32 UR8, UR5, UR22, URZ ;  /* 0x00000016050872a5 */ /* 0x000fe4000f8e00ff */
[----:B------:R-:W-:Y:S04]  /*46d0*/  USEL UR10, UR6, UR4, !UP4 ;  /* 0x00000004060a7287 */ /* 0x000fe8000e000000 */
[----:B------:R-:W-:Y:S01]  /*46e0*/  UIADD3 UR11, UPT, UPT, -UR10, URZ, URZ ;  /* 0x000000ff0a0b7290 */ /* 0x000fe2000fffe1ff */
[----:B------:R-:W-:Y:S02]  /*46f0*/  @!UP0 UMOV UR4, UR9 ;  /* 0x0000000900048c82 */ /* 0x000fe40008000000 */
[----:B------:R-:W-:Y:S02]  /*4700*/  @!UP0 USHF.R.U32.HI UR4, URZ, UR23, UR4 ;  /* 0x00000017ff048299 */ /* 0x000fe40008011604 */
[----:B------:R-:W-:Y:S02]  /*4710*/  UIMAD UR8, UR42, UR11, UR6 ;  /* 0x0000000b2a0872a4 */ /* 0x000fe4000f8e0206 */
[----:B------:R-:W-:Y:S04]  /*4720*/  @!UP0 USEL UR4, UR5, UR4, !UP4 ;  /* 0x0000000405048287 */ /* 0x000fe8000e000000 */
[----:B------:R-:W-:Y:S02]  /*4730*/  @!UP0 UIMAD UR8, UR7, UR8, UR4 ;  /* 0x00000008070882a4 */ /* 0x000fe4000f8e0204 */
[----:B------:R-:W-:Y:S02]  /*4740*/  @!UP0 UIADD3 UR9, UPT, UPT, UR10, -UR4, URZ ;  /* 0x800000040a098290 */ /* 0x000fe4000fffe0ff */
[----:B------:R-:W-:Y:S02]  /*4750*/  UIADD3 UR4, UPT, UPT, -UR5, URZ, URZ ;  /* 0x000000ff05047290 */ /* 0x000fe4000fffe1ff */
[----:B------:R-:W-:Y:S02]  /*4760*/  UIADD3 UR7, UPT, UPT, -UR6, URZ, URZ ;  /* 0x000000ff06077290 */ /* 0x000fe4000fffe1ff */
[----:B------:R-:W-:Y:S02]  /*4770*/  @!UP0 UIMAD UR6, UR9, UR42, UR5 ;  /* 0x0000002a090682a4 */ /* 0x000fe4000f8e0205 */
[----:B------:R-:W-:Y:S02]  /*4780*/  UIMAD UR14, UR15, UR4, UR14 ;  /* 0x000000040f0e72a4 */ /* 0x000fe4000f8e020e */
[----:B------:R-:W-:Y:S01]  /*4790*/  UIMAD UR13, UR50, UR7, UR13 ;  /* 0x00000007320d72a4 */ /* 0x000fe2000f8e020d */
[----:B------:R-:W-:Y:S02]  /*47a0*/  @!UP0 UMOV UR5, UR8 ;  /* 0x0000000800058c82 */ /* 0x000fe40008000000 */
[----:B------:R-:W-:Y:S02]  /*47b0*/  UIMAD UR14, UR5, UR15, UR14 ;  /* 0x0000000f050e72a4 */ /* 0x000fe4000f8e020e */
[----:B------:R-:W-:Y:S11]  /*47c0*/  UIMAD UR13, UR6, UR50, UR13 ;  /* 0x00000032060d72a4 */ /* 0x000ff6000f8e020d */
[----:B------:R-:W-:Y:S01]  /*47d0*/  @!UPT UIADD3 URZ, UPT, UPT, URZ, URZ, URZ ;  /* 0x000000fffffff290 */ /* 0x000fe2000fffe0ff */
.L_x_78:
[----:B------:R-:W3:Y:S01]  /*47e0*/  @!UP2 LDCU.128 UR8, c[0x0][0xb10] ;  /* 0x00016200ff08a7ac */ /* 0x000ee20008000c00 */
[C---:B----4-:R-:W-:Y:S02]  /*47f0*/  ISETP.NE.U32.AND P1, PT, R4.reuse, RZ, PT ;  /* 0x000000ff0400720c */ /* 0x050fe40003f25070 */
[----:B------:R-:W-:Y:S02]  /*4800*/  ISETP.NE.U32.AND P0, PT, R4, RZ, PT ;  /* 0x000000ff0400720c */ /* 0x000fe40003f05070 */
[C---:B------:R-:W-:Y:S02]  /*4810*/  ISETP.NE.AND.EX P1, PT, R5.reuse, RZ, PT, P1 ;  /* 0x000000ff0500720c */ /* 0x040fe40003f25310 */
[----:B------:R-:W-:Y:S01]  /*4820*/  ISETP.NE.AND.EX P0, PT, R5, RZ, PT, P0 ;  /* 0x000000ff0500720c */ /* 0x000fe20003f05300 */
[----:B------:R-:W4:Y:S01]  /*4830*/  @!UP2 LDCU UR5, c[0x0][0xb0c] ;  /* 0x00016180ff05a7ac */ /* 0x000f220008000800 */
[----:B------:R-:W-:Y:S01]  /*4840*/  SHF.L.U32 R9, R15, 0x1f, RZ ;  /* 0x0000001f0f097819 */ /* 0x000fe200000006ff */
[----:B------:R-:W-:Y:S02]  /*4850*/  USHF.L.U32 UR35, UR16, 0x7, URZ ;  /* 0x0000000710237899 */ /* 0x000fe400080006ff */
[----:B------:R-:W-:Y:S02]  /*4860*/  USHF.L.U32 UR34, UR20, 0x7, URZ ;  /* 0x0000000714227899 */ /* 0x000fe400080006ff */
[----:B---3--:R-:W-:Y:S07]  /*4870*/  UIMAD.WIDE.U32 UR6, UR14, UR8, URZ ;  /* 0x000000080e0672a5 */ /* 0x008fee000f8e00ff */
[----:B------:R-:W-:Y:S01]  /*4880*/  @!UP2 UMOV UR4, UR7 ;  /* 0x000000070004ac82 */ /* 0x000fe20008000000 */
[----:B----4-:R-:W-:Y:S02]  /*4890*/  @!UP2 UISETP.NE.AND UP0, UPT, UR5, 0x1, UPT ;  /* 0x000000010500a88c */ /* 0x010fe4000bf05270 */
[----:B------:R-:W-:Y:S02]  /*48a0*/  @!UP2 USHF.R.U32.HI UR4, URZ, UR9, UR4 ;  /* 0x00000009ff04a299 */ /* 0x000fe40008011604 */
[----:B------:R-:W-:Y:S02]  /*48b0*/  UIMAD.WIDE.U32 UR6, UR13, UR11, URZ ;  /* 0x0000000b0d0672a5 */ /* 0x000fe4000f8e00ff */
[----:B------:R-:W-:Y:S02]  /*48c0*/  @!UP2 USEL UR8, UR14, UR4, !UP0 ;  /* 0x000000040e08a287 */ /* 0x000fe4000c000000 */
[----:B------:R-:W-:Y:S03]  /*48d0*/  @!UP2 UISETP.NE.AND UP0, UPT, UR10, 0x1, UPT ;  /* 0x000000010a00a88c */ /* 0x000fe6000bf05270 */
[----:B------:R-:W-:Y:S02]  /*48e0*/  @!UP2 UMOV UR6, UR7 ;  /* 0x000000070006ac82 */ /* 0x000fe40008000000 */
[----:B------:R-:W3:Y:S02]  /*48f0*/  @!UP2 LDCU UR4, c[0x0][0xb20] ;  /* 0x00016400ff04a7ac */ /* 0x000ee40008000800 */
[----:B---3--:R-:W-:Y:S04]  /*4900*/  @!UP2 USHF.R.U32.HI UR6, URZ, UR4, UR6 ;  /* 0x00000004ff06a299 */ /* 0x008fe80008011606 */
[----:B------:R-:W-:Y:S04]  /*4910*/  @!UP2 USEL UR6, UR13, UR6, !UP0 ;  /* 0x000000060d06a287 */ /* 0x000fe8000c000000 */
[----:B------:R-:W-:Y:S02]  /*4920*/  @!UP2 UIADD3 UR4, UPT, UPT, -UR8, UR6, URZ ;  /* 0x000000060804a290 */ /* 0x000fe4000fffe1ff */
[----:B------:R-:W-:Y:S02]  /*4930*/  @!UP2 UIADD3 UR6, UPT, UPT, UR8, -UR6, URZ ;  /* 0x800000060806a290 */ /* 0x000fe4000fffe0ff */
[----:B------:R-:W-:Y:S02]  /*4940*/  @!UP2 UIMAD UR14, UR4, UR5, UR14 ;  /* 0x00000005040ea2a4 */ /* 0x000fe4000f8e020e */
[----:B------:R-:W-:Y:S01]  /*4950*/  @!UP2 UIMAD UR13, UR6, UR10, UR13 ;  /* 0x0000000a060da2a4 */ /* 0x000fe2000f8e020d */
[----:B------:R-:W-:Y:S11]  /*4960*/  BRA.U UP3, `(.L_x_79) ;  /* 0x0000000103107547 */ /* 0x000ff6000b800000 */
[----:B--2---:R-:W-:Y:S04]  /*4970*/  MOV R0, UR45 ;  /* 0x0000002d00007c02 */ /* 0x004fe80008000f00 */
[----:B------:R-:W-:Y:S04]  /*4980*/  SHF.L.U32 R11, R0, 0x1f, RZ ;  /* 0x0000001f000b7819 */ /* 0x000fe800000006ff */
[----:B------:R-:W2:Y:S02]  /*4990*/  SYNCS.PHASECHK.TRANS64.TRYWAIT P2, [UR21+0xa8], R11 ;  /* 0x0000a80bff0075a7 */ /* 0x000ea40008041115 */
[----:B--2---:R-:W-:Y:S05]  /*49a0*/  @!P2 BRA `(.L_x_80) ;  /* 0x000000540050a947 */ /* 0x004fea0003800000 */
.L_x_79:
[----:B------:R-:W-:Y:S05]  /*49b0*/  @!P1 BRA `(.L_x_81) ;  /* 0x0000000000309947 */ /* 0x000fea0003800000 */
[----:B------:R-:W-:Y:S01]  /*49c0*/  ISETP.NE.U32.AND P1, PT, R2, RZ, PT ;  /* 0x000000ff0200720c */ /* 0x000fe20003f25070 */
[----:B------:R-:W3:Y:S01]  /*49d0*/  LDCU.64 UR4, c[0x0][0x358] ;  /* 0x00006b00ff0477ac */ /* 0x000ee20008000a00 */
[----:B------:R-:W-:Y:S02]  /*49e0*/  IMAD.MOV.U32 R80, RZ, RZ, 0x1 ;  /* 0x00000001ff507424 */ /* 0x000fe400078e00ff */
[----:B------:R-:W-:Y:S11]  /*49f0*/  ISETP.NE.AND.EX P1, PT, R3, RZ, PT, P1 ;  /* 0x000000ff0300720c */ /* 0x000ff60003f25310 */
[----:B------:R-:W-:Y:S02]  /*4a00*/  @!UPT UIADD3 URZ, UPT, UPT, URZ, URZ, URZ ;  /* 0x000000fffffff290 */ /* 0x000fe4000fffe0ff */
[----:B--2---:R-:W2:Y:S01]  /*4a10*/  @P1 LDC.64 R10, c[0x0][0x888] ;  /* 0x00022200ff0a1b82 */ /* 0x004ea20000000a00 */
[----:B------:R-:W-:Y:S04]  /*4a20*/  @P1 IMAD R0, R4, UR36, RZ ;  /* 0x0000002404001c24 */ /* 0x000fe8000f8e02ff */
[----:B--2---:R-:W-:Y:S04]  /*4a30*/  @P1 IMAD.WIDE R10, R0, 0x4, R10 ;  /* 0x00000004000a1825 */ /* 0x004fe800078e020a */
[----:B------:R-:W-:Y:S01]  /*4a40*/  HFMA2 R0, -RZ, RZ, 0, 5.9604644775390625e-08 ;  /* 0x00000001ff007431 */ /* 0x000fe200000001ff */
[----:B---3-5:R3:W5:Y:S04]  /*4a50*/  @P1 LDG.E R41, desc[UR4][R10.64] ;  /* 0x000000040a291981 */ /* 0x028768000c1e1900 */
[----:B------:R-:W-:Y:S01]  /*4a60*/  @!P1 PRMT R80, R0, 0x7610, R80 ;  /* 0x0000761000509816 */ /* 0x000fe20000000050 */
[----:B---3--:R-:W4:Y:S06]  /*4a70*/  @!P1 LDC R41, c[0x0][0x880] ;  /* 0x00022000ff299b82 */ /* 0x008f2c0000000800 */
.L_x_81:
[----:B----45:R-:W-:Y:S01]  /*4a80*/  @!P0 FSETP.EQ.AND P1, PT, R41, RZ, PT ;  /* 0x000000ff2900820b */ /* 0x030fe20003f22000 */
[----:B------:R-:W-:Y:S01]  /*4a90*/  @!UPT UIADD3 URZ, UPT, UPT, URZ, URZ, URZ ;  /* 0x000000fffffff290 */ /* 0x000fe2000fffe0ff */
[----:B------:R-:W-:Y:S11]  /*4aa0*/  @!P0 BRA `(.L_x_82) ;  /* 0x0000000000188947 */ /* 0x000ff60003800000 */
[----:B------:R-:W-:Y:S02]  /*4ab0*/  LOP3.LUT P0, RZ, R80, 0xff, RZ, 0xc0, !PT ;  /* 0x000000ff50ff7812 */ /* 0x000fe4000780c0ff */
[----:B------:R-:W-:Y:S04]  /*4ac0*/  ISETP.NE.U32.AND P1, PT, R2, RZ, PT ;  /* 0x000000ff0200720c */ /* 0x000fe80003f25070 */
[----:B------:R-:W-:Y:S04]  /*4ad0*/  ISETP.NE.AND.EX P1, PT, R3, RZ, PT, P1 ;  /* 0x000000ff0300720c */ /* 0x000fe80003f25310 */
[----:B------:R-:W-:Y:S03]  /*4ae0*/  PLOP3.LUT P1, PT, P1, PT, PT, 0x8, 0x80 ;  /* 0x000000000080781c */ /* 0x000fe60000f2e170 */
[----:B------:R-:W-:Y:S11]  /*4af0*/  @P0 FSETP.EQ.AND P1, PT, R41, RZ, PT ;  /* 0x000000ff2900020b */ /* 0x000ff60003f22000 */
[----:B------:R-:W-:Y:S02]  /*4b00*/  @!UPT UIADD3 URZ, UPT, UPT, URZ, URZ, URZ ;  /* 0x000000fffffff290 */ /* 0x000fe4000fffe0ff */
.L_x_82:
[----:B------:R-:W3:Y:S01]  /*4b10*/  SYNCS.PHASECHK.TRANS64.TRYWAIT P2, [UR21+0x80], R9 ;  /* 0x00008009ff0075a7 */ /* 0x000ee20008041115 */
[----:B------:R-:W-:Y:S04]  /*4b20*/  ELECT P0, URZ, PT ;  /* 0x0000000000ff782f */ /* 0x000fe80003800000 */
[----:B------:R-:W-:Y:S11]  /*4b30*/  PLOP3.LUT P1, PT, P1, P0, PT, 0xf2, 0x2f ;  /* 0x00000000002f781c */ /* 0x000ff60000f21e72 */
[----:B------:R-:W-:Y:S02]  /*4b40*/  @!UPT UIADD3 URZ, UPT, UPT, URZ, URZ, URZ ;  /* 0x000000fffffff290 */ /* 0x000fe4000fffe0ff */
[----:B------:R-:W-:Y:S05]  /*4b50*/  @!P1 IADD3 R8, P0, PT, R16, 0x580, RZ ;  /* 0x0000058010089810 */ /* 0x000fea0007f1e0ff */
[----:B------:R-:W-:Y:S01]  /*4b60*/  @!P1 IMAD.X R6, RZ, RZ, R17, P0 ;  /* 0x000000ffff069224 */ /* 0x000fe200000e0611 */
[----:B---3--:R-:W-:Y:S07]  /*4b70*/  @!P2 BRA `(.L_x_83) ;  /* 0x0000005000f4a947 */ /* 0x008fee0003800000 */
.L_x_174:
[----:B------:R-:W-:Y:S01]  /*4b80*/  @!P1 R2UR UR5, R8 ;  /* 0x00000000080592ca */ /* 0x000fe200000e0000 */
[----:B------:R-:W-:Y:S01]  /*4b90*/  VOTEU.ALL UP0, P1 ;  /* 0x0000000000ff7886 */ /* 0x000fe20000800000 */
[----:B------:R-:W-:Y:S01]  /*4ba0*/  @!P1 R2UR UR4, R6 ;  /* 0x00000000060492ca */ /* 0x000fe200000e0000 */
[----:B--2---:R-:W-:Y:S01]  /*4bb0*/  @!P1 IMAD.MOV.U32 R0, RZ, RZ, 0x2000 ;  /* 0x00002000ff009424 */ /* 0x004fe200078e00ff */
[----:B------:R-:W-:Y:S01]  /*4bc0*/  UMOV UR8, 0x0 ;  /* 0x0000000000087882 */ /* 0x000fe20000000000 */
[----:B------:R-:W-:Y:S01]  /*4bd0*/  UMOV UR9, 0x10000000 ;  /* 0x1000000000097882 */ /* 0x000fe20000000000 */
[----:B------:R-:W-:Y:S01]  /*4be0*/  @!UP0 UIADD3 UR32, UPT, UPT, UR21, 0x200, URZ ;  /* 0x0000020015208890 */ /* 0x000fe2000fffe0ff */
[----:B------:R-:W-:Y:S01]  /*4bf0*/  @!P1 IADD3 R8, P0, PT, R16, 0x580, RZ ;  /* 0x0000058010089810 */ /* 0x000fe20007f1e0ff */
[----:B------:R-:W-:Y:S01]  /*4c00*/  VOTEU.ALL UP0, P1 ;  /* 0x0000000000ff7886 */ /* 0x000fe20000800000 */
[----:B------:R-:W-:Y:S03]  /*4c10*/  UPRMT UR6, UR47, 0x654, UR33 ;  /* 0x000006542f067896 */ /* 0x000fe60008000021 */
[----:B------:R-:W-:Y:S02]  /*4c20*/  @!P1 IMAD.X R6, RZ, RZ, R17, P0 ;  /* 0x000000ffff069224 */ /* 0x000fe400000e0611 */
[----:B------:R-:W-:Y:S02]  /*4c30*/  IMAD.U32 R10, RZ, RZ, UR5 ;  /* 0x00000005ff0a7e24 */ /* 0x000fe4000f8e00ff */
[----:B------:R-:W-:Y:S03]  /*4c40*/  IMAD.U32 R11, RZ, RZ, UR4 ;  /* 0x00000004ff0b7e24 */ /* 0x000fe6000f8e00ff */
[----:B------:R-:W-:Y:S02]  /*4c50*/  @!P1 R2UR UR4, R10 ;  /* 0x000000000a0492ca */ /* 0x000fe400000e0000 */
[----:B------:R-:W-:Y:S11]  /*4c60*/  @!P1 R2UR UR5, R11 ;  /* 0x000000000b0592ca */ /* 0x000ff600000e0000 */
[----:B------:R-:W-:Y:S02]  /*4c70*/  @!UPT UIADD3 URZ, UPT, UPT, URZ, URZ, URZ ;  /* 0x000000fffffff290 */ /* 0x000fe4000fffe0ff */
[----:B------:R2:W-:Y:S01]  /*4c80*/  @!UP0 UTMALDG.3D [UR32], [UR4], desc[UR8] ;  /* 0x00000820040085b4 */ /* 0x0005e20008011000 */
[----:B------:R2:W-:Y:S01]  /*4c90*/  @!P1 SYNCS.ARRIVE.TRANS64.RED.A0TR RZ, [UR21+0x60], R0 ;  /* 0x00006000ffff99a7 */ /* 0x0005e20008300415 */
[----:B------:R-:W-:Y:S01]  /*4ca0*/  SYNCS.ARRIVE.TRANS64.RED.A1T0 RZ, [UR6], RZ ;  /* 0x000000ffffff79a7 */ /* 0x000fe20008100406 */
[----:B------:R-:W3:Y:S02]  /*4cb0*/  SYNCS.PHASECHK.TRANS64.TRYWAIT P2, [UR21+0x88], R9 ;  /* 0x00008809ff0075a7 */ /* 0x000ee40008041115 */
[----:B--23--:R-:W-:Y:S05]  /*4cc0*/  @!P2 BRA `(.L_x_84) ;  /* 0x0000005000b8a947 */ /* 0x00cfea0003800000 */
.L_x_176:
        /* <DEDUP_REMOVED lines=8> */
[----:B------:R-:W-:Y:S01]  /*4d50*/  @!UP0 UIADD3 UR24, UPT, UPT, UR21, 0x2200, URZ ;  /* 0x0000220015188890 */ /* 0x000fe2000fffe0ff */
[----:B------:R-:W-:Y:S01]  /*4d60*/  VOTEU.ALL UP0, P1 ;  /* 0x0000000000ff7886 */ /* 0x000fe20000800000 */
[----:B------:R-:W-:Y:S01]  /*4d70*/  UMOV UR27, UR35 ;  /* 0x00000023001b7c82 */ /* 0x000fe20008000000 */
[----:B------:R-:W-:Y:S02]  /*4d80*/  UMOV UR28, UR36 ;  /* 0x00000024001c7c82 */ /* 0x000fe40008000000 */
[----:B------:R-:W-:Y:S01]  /*4d90*/  IMAD.U32 R10, RZ, RZ, UR5 ;  /* 0x00000005ff0a7e24 */ /* 0x000fe2000f8e00ff */
[----:B------:R-:W-:Y:S01]  /*4da0*/  UPRMT UR6, UR47, 0x654, UR25 ;  /* 0x000006542f067896 */ /* 0x000fe20008000019 */
[----:B------:R-:W-:Y:S02]  /*4db0*/  IMAD.U32 R11, RZ, RZ, UR4 ;  /* 0x00000004ff0b7e24 */ /* 0x000fe4000f8e00ff */
[----:B------:R-:W-:Y:S01]  /*4dc0*/  @!P1 IMAD.X R6, RZ, RZ, R17, P0 ;  /* 0x000000ffff069224 */ /* 0x000fe200000e0611 */
        /* <DEDUP_REMOVED lines=8> */
.L_x_178:
[----:B------:R-:W-:Y:S01]  /*4e50*/  @!P1 R2UR UR5, R8 ;  /* 0x00000000080592ca */ /* 0x000fe200000e0000 */
[----:B------:R-:W-:Y:S01]  /*4e60*/  VOTEU.ALL UP0, P1 ;  /* 0x0000000000ff7886 */ /* 0x000fe20000800000 */
[----:B------:R-:W-:Y:S01]  /*4e70*/  @!P1 R2UR UR4, R6 ;  /* 0x00000000060492ca */ /* 0x000fe200000e0000 */
[----:B--2---:R-:W-:Y:S01]  /*4e80*/  @!P1 IMAD.MOV.U32 R0, RZ, RZ, 0x2000 ;  /* 0x00002000ff009424 */ /* 0x004fe200078e00ff */
[----:B------:R-:W-:Y:S01]  /*4e90*/  UMOV UR8, 0x0 ;  /* 0x0000000000087882 */ /* 0x000fe20000000000 */
[----:B------:R-:W-:Y:S01]  /*4ea0*/  UMOV UR9, 0x10000000 ;  /* 0x1000000000097882 */ /* 0x000fe20000000000 */
[----:B------:R-:W-:Y:S01]  /*4eb0*/  @!UP0 UIADD3 UR18, UPT, UPT, UR34, 0x40, URZ ;  /* 0x0000004022128890 */ /* 0x000fe2000fffe0ff */
[----:B------:R-:W-:Y:S01]  /*4ec0*/  VIADD R14, R14, 0x1 ;  /* 0x000000010e0e7836 */ /* 0x000fe20000000000 */
[----:B------:R-:W-:Y:S01]  /*4ed0*/  @!UP0 UIADD3 UR16, UPT, UPT, UR21, 0x4200, URZ ;  /* 0x0000420015108890 */ /* 0x000fe2000fffe0ff */
[----:B------:R-:W-:Y:S01]  /*4ee0*/  VOTEU.ALL UP0, P1 ;  /* 0x0000000000ff7886 */ /* 0x000fe20000800000 */
[----:B------:R-:W-:Y:S01]  /*4ef0*/  UMOV UR19, UR35 ;  /* 0x0000002300137c82 */ /* 0x000fe20008000000 */
[----:B------:R-:W-:Y:S02]  /*4f00*/  UMOV UR20, UR36 ;  /* 0x0000002400147c82 */ /* 0x000fe40008000000 */
[----:B------:R-:W-:Y:S01]  /*4f10*/  IMAD.U32 R10, RZ, RZ, UR5 ;  /* 0x00000005ff0a7e24 */ /* 0x000fe2000f8e00ff */
[----:B------:R-:W-:Y:S01]  /*4f20*/  UPRMT UR6, UR47, 0x654, UR17 ;  /* 0x000006542f067896 */ /* 0x000fe20008000011 */
        /* <DEDUP_REMOVED lines=9> */
.L_x_180:
[----:B------:R-:W-:Y:S01]  /*4fc0*/  @!P1 IADD3 R6, P0, PT, R16, 0x580, RZ ;  /* 0x0000058010069810 */ /* 0x000fe20007f1e0ff */
[----:B------:R-:W-:Y:S01]  /*4fd0*/  VOTEU.ALL UP0, P1 ;  /* 0x0000000000ff7886 */ /* 0x000fe20000800000 */
[----:B------:R-:W-:Y:S01]  /*4fe0*/  UMOV UR6, 0x0 ;  /* 0x0000000000067882 */ /* 0x000fe20000000000 */
[----:B------:R-:W-:Y:S01]  /*4ff0*/  UMOV UR7, 0x10000000 ;  /* 0x1000000000077882 */ /* 0x000fe20000000000 */
[----:B------:R-:W-:Y:S01]  /*5000*/  @!P1 R2UR UR5, R6 ;  /* 0x00000000060592ca */ /* 0x000fe200000e0000 */
[----:B--2---:R-:W-:Y:S01]  /*5010*/  @!P1 IMAD.X R0, RZ, RZ, R17, P0 ;  /* 0x000000ffff009224 */ /* 0x004fe200000e0611 */
[----:B------:R-:W-:Y:S01]  /*5020*/  @!UP0 UIADD3 UR10, UPT, UPT, UR34, 0x60, URZ ;  /* 0x00000060220a8890 */ /* 0x000fe2000fffe0ff */
[----:B------:R-:W-:Y:S01]  /*5030*/  R2UR UR16, R82 ;  /* 0x00000000521072ca */ /* 0x000fe200000e0000 */
[----:B------:R-:W-:Y:S01]  /*5040*/  @!UP0 UIADD3 UR8, UPT, UPT, UR21, 0x6200, URZ ;  /* 0x0000620015088890 */ /* 0x000fe2000fffe0ff */
[----:B------:R-:W-:Y:S01]  /*5050*/  ISETP.NE.AND P0, PT, R14, 0x2, PT ;  /* 0x000000020e00780c */ /* 0x000fe20003f05270 */
[----:B------:R-:W-:Y:S01]  /*5060*/  @!UP0 UIADD3 UR9, UPT, UPT, UR21, 0x78, URZ ;  /* 0x0000007815098890 */ /* 0x000fe2000fffe0ff */
[----:B------:R-:W-:Y:S01]  /*5070*/  @!P1 R2UR UR4, R0 ;  /* 0x00000000000492ca */ /* 0x000fe200000e0000 */
[----:B------:R-:W-:Y:S01]  /*5080*/  VOTEU.ALL UP0, P1 ;  /* 0x0000000000ff7886 */ /* 0x000fe20000800000 */
[----:B------:R-:W-:Y:S01]  /*5090*/  UMOV UR11, UR35 ;  /* 0x00000023000b7c82 */ /* 0x000fe20008000000 */
[----:B------:R-:W-:Y:S01]  /*50a0*/  UMOV UR12, UR36 ;  /* 0x00000024000c7c82 */ /* 0x000fe20008000000 */
[----:B------:R-:W-:Y:S01]  /*50b0*/  SEL R0, RZ, 0x1, P0 ;  /* 0x00000001ff007807 */ /* 0x000fe20000000000 */
[----:B------:R-:W-:Y:S01]  /*50c0*/  UIADD3 UR20, UPT, UPT, UR13, UR63, URZ ;  /* 0x0000003f0d147290 */ /* 0x000fe2000fffe0ff */
[----:B------:R-:W-:Y:S01]  /*50d0*/  IMAD.U32 R8, RZ, RZ, UR5 ;  /* 0x00000005ff087e24 */ /* 0x000fe2000f8e00ff */
[----:B------:R-:W-:Y:S01]  /*50e0*/  LOP3.LUT R15, R15, 0x1, RZ, 0x3c, !PT ;  /* 0x000000010f0f7812 */ /* 0x000fe200078e3cff */
[----:B------:R-:W-:Y:S01]  /*50f0*/  UPLOP3.LUT UP3, UPT, UPT, UPT, UPT, 0x80, 0x8 ;  /* 0x000000000008789c */ /* 0x000fe20003f6f070 */
[----:B------:R-:W-:Y:S01]  /*5100*/  LOP3.LUT R13, R13, R0, RZ, 0x3c, !PT ;  /* 0x000000000d0d7212 */ /* 0x000fe200078e3cff */
[----:B------:R-:W-:Y:S01]  /*5110*/  UIADD3 UR16, UPT, UPT, UR14, UR16, URZ ;  /* 0x000000100e107290 */ /* 0x000fe2000fffe0ff */
[----:B------:R-:W-:Y:S01]  /*5120*/  SEL R14, R14, RZ, P0 ;  /* 0x000000ff0e0e7207 */ /* 0x000fe20000000000 */
[----:B------:R-:W-:Y:S01]  /*5130*/  UMOV UR36, UR29 ;  /* 0x0000001d00247c82 */ /* 0x000fe20008000000 */
[----:B------:R-:W-:Y:S01]  /*5140*/  IMAD.U32 R9, RZ, RZ, UR4 ;  /* 0x00000004ff097e24 */ /* 0x000fe2000f8e00ff */
[----:B------:R-:W-:Y:S04]  /*5150*/  @!P1 R2UR UR4, R8 ;  /* 0x00000000080492ca */ /* 0x000fe800000e0000 */
[----:B------:R-:W-:Y:S11]  /*5160*/  @!P1 R2UR UR5, R9 ;  /* 0x00000000090592ca */ /* 0x000ff600000e0000 */
[----:B------:R-:W-:Y:S02]  /*5170*/  @!UPT UIADD3 URZ, UPT, UPT, URZ, URZ, URZ ;  /* 0x000000fffffff290 */ /* 0x000fe4000fffe0ff */
[----:B------:R2:W-:Y:S01]  /*5180*/  @!UP0 UTMALDG.3D [UR8], [UR4], desc[UR6] ;  /* 0x00000608040085b4 */ /* 0x0005e20008011000 */
[----:B------:R2:W-:Y:S01]  /*5190*/  @!P1 SYNCS.ARRIVE.TRANS64.RED.A0TR RZ, [UR21+0x78], R7 ;  /* 0x00007807ffff99a7 */ /* 0x0005e20008300415 */
[----:B------:R-:W-:Y:S01]  /*51a0*/  SYNCS.ARRIVE.TRANS64.RED.A1T0 RZ, [UR37], RZ ;  /* 0x000000ffffff79a7 */ /* 0x000fe20008100425 */
[----:B------:R-:W-:Y:S05]  /*51b0*/  BRA.U UP1, `(.L_x_87) ;  /* 0xfffffff101687547 */ /* 0x000fea000b83ffff */
[----:B------:R-:W-:-:S04]  /*51c0*/  SHF.L.U32 R3, R15, 0x1f, RZ ;  /* 0x0000001f0f037819 */ /* 0x000fc800000006ff */
[----:B------:R-:W3:Y:S02]  /*51d0*/  SYNCS.PHASECHK.TRANS64.TRYWAIT P0, [UR21+0x80], R3 ;  /* 0x00008003ff0075a7 */ /* 0x000ee40008001115 */
[----:B---3--:R-:W-:Y:S05]  /*51e0*/  @!P0 BRA `(.L_x_88) ;  /* 0x0000004c00b88947 */ /* 0x008fea0003800000 */
.L_x_182:
[----:B------:R-:W4:Y:S02]  /*51f0*/  SYNCS.PHASECHK.TRANS64.TRYWAIT P0, [UR21+0x88], R3 ;  /* 0x00008803ff0075a7 */ /* 0x000f240008001115 */
[----:B----4-:R-:W-:Y:S05]  /*5200*/  @!P0 BRA `(.L_x_89) ;  /* 0x0000004c00c88947 */ /* 0x010fea0003800000 */
.L_x_184:
[----:B------:R-:W4:Y:S02]  /*5210*/  SYNCS.PHASECHK.TRANS64.TRYWAIT P0, [UR21+0x90], R3 ;  /* 0x00009003ff0075a7 */ /* 0x000f240008001115 */
[----:B----4-:R-:W-:Y:S05]  /*5220*/  @!P0 BRA `(.L_x_90) ;  /* 0x0000004c00d88947 */ /* 0x010fea0003800000 */
.L_x_186:
[----:B---3--:R-:W-:-:S07]  /*5230*/  MOV R0, UR21 ;  /* 0x0000001500007c02 */ /* 0x008fce0008000f00 */
.L_x_91:
[----:B---3--:R-:W-:-:S04]  /*5240*/  SHF.L.U32 R3, R15, 0x1f, RZ ;  /* 0x0000001f0f037819 */ /* 0x008fc800000006ff */
[----:B------:R3:W4:Y:S03]  /*5250*/  SYNCS.PHASECHK.TRANS64.TRYWAIT P0, [R0+URZ+0x98], R3 ;  /* 0x00009803000075a7 */ /* 0x00072600080011ff */
[----:B----4-:R-:W-:Y:S05]  /*5260*/  @!P0 NANOSLEEP.SYNCS 0x989680 ;  /* 0x009896800000895d */ /* 0x010fea0003900000 */
[----:B------:R-:W4:Y:S02]  /*5270*/  @!P0 SYNCS.PHASECHK.TRANS64 P0, [R0+URZ+0x98], R3 ;  /* 0x00009803000085a7 */ /* 0x000f2400080010ff */
[----:B-12-4-:R-:W-:Y:S05]  /*5280*/  @P0 EXIT ;  /* 0x000000000000094d */ /* 0x016fea0003800000 */
[----:B------:R-:W-:Y:S05]  /*5290*/  BRA `(.L_x_91) ;  /* 0xfffffffc00e87947 */ /* 0x000fea000383ffff */
.L_x_76:
[----:B------:R-:W-:-:S06]  /*52a0*/  UISETP.GE.AND UP0, UPT, UR17, 0x4, UPT ;  /* 0x000000041100788c */ /* 0x000fcc000bf06270 */
[----:B------:R-:W-:-:S13]  /*52b0*/  PLOP3.LUT P0, PT, PT, PT, UP0, 0x80, 0x8 ;  /* 0x000000000008781c */ /* 0x000fda0003f0f008 */
[----:B------:R-:W-:Y:S05]  /*52c0*/  @!P0 EXIT ;  /* 0x000000000000894d */ /* 0x000fea0003800000 */
[----:B------:R-:W-:Y:S01]  /*52d0*/  BAR.SYNC.DEFER_BLOCKING 0x6, 0xa0 ;  /* 0x0182800000007b1d */ /* 0x000fe20000010000 */
[C---:B------:R-:W-:Y:S01]  /*52e0*/  IMAD.SHL.U32 R2, R94.reuse, 0x20, RZ ;  /* 0x000000205e027824 */ /* 0x040fe200078e00ff */
[C---:B------:R-:W-:Y:S01]  /*52f0*/  SHF.L.U32 R37, R94.reuse, 0x10, RZ ;  /* 0x000000105e257819 */ /* 0x040fe200000006ff */
[C---:B------:R-:W-:Y:S01]  /*5300*/  IMAD.SHL.U32 R93, R94.reuse, 0x4, RZ ;  /* 0x000000045e5d7824 */ /* 0x040fe200078e00ff */
[----:B------:R-:W-:Y:S01]  /*5310*/  LOP3.LUT R95, R94, 0x60, RZ, 0xc0, !PT ;  /* 0x000000605e5f7812 */ /* 0x000fe200078ec0ff */
[----:B------:R-:W-:Y:S01]  /*5320*/  HFMA2 R86, -RZ, RZ, 0, 0 ;  /* 0x00000000ff567431 */ /* 0x000fe200000001ff */
[----:B------:R-:W-:Y:S02]  /*5330*/  UMOV UR44, 0x400 ;  /* 0x00000400002c7882 */ /* 0x000fe40000000000 */
[----:B------:R-:W1:Y:S01]  /*5340*/  LDC.64 R78, c[0x0][0x8b0] ;  /* 0x00022c00ff4e7b82 */ /* 0x000e620000000a00 */
[----:B------:R-:W-:Y:S01]  /*5350*/  ULEA UR44, UR47, UR44, 0x18 ;  /* 0x0000002c2f2c7291 */ /* 0x000fe2000f8ec0ff */
[----:B------:R-:W-:Y:S01]  /*5360*/  LOP3.LUT R6, R2, 0xc0, RZ, 0xc0, !PT ;  /* 0x000000c002067812 */ /* 0x000fe200078ec0ff */
[----:B------:R-:W2:Y:S01]  /*5370*/  LDCU.64 UR6, c[0x0][0x890] ;  /* 0x00011200ff0677ac */ /* 0x000ea20008000a00 */
[----:B------:R-:W-:Y:S01]  /*5380*/  LOP3.LUT R92, R94, 0x2, RZ, 0xc0, !PT ;  /* 0x000000025e5c7812 */ /* 0x000fe200078ec0ff */
[----:B------:R-:W-:Y:S01]  /*5390*/  IMAD.MOV.U32 R90, RZ, RZ, 0x1 ;  /* 0x00000001ff5a7424 */ /* 0x000fe200078e00ff */
[----:B------:R-:W-:Y:S01]  /*53a0*/  LOP3.LUT R93, R6, 0x18, R93, 0xf8, !PT ;  /* 0x00000018065d7812 */ /* 0x000fe200078ef85d */
[----:B------:R-:W-:Y:S01]  /*53b0*/  UIADD3 UR4, UPT, UPT, UR44, 0x200, URZ ;  /* 0x000002002c047890 */ /* 0x000fe2000fffe0ff */
[----:B------:R-:W3:Y:S01]  /*53c0*/  LDC.64 R76, c[0x0][0x8a8] ;  /* 0x00022a00ff4c7b82 */ /* 0x000ee20000000a00 */
[----:B------:R-:W-:Y:S01]  /*53d0*/  LOP3.LUT R37, R37, 0x600000, RZ, 0xc0, !PT ;  /* 0x0060000025257812 */ /* 0x000fe200078ec0ff */
[----:B------:R-:W-:Y:S01]  /*53e0*/  IMAD.MOV.U32 R36, RZ, RZ, RZ ;  /* 0x000000ffff247224 */ /* 0x000fe200078e00ff */
[----:B------:R-:W-:-:S02]  /*53f0*/  LOP3.LUT R93, R93, 0xf20, R2, 0xf8, !PT ;  /* 0x00000f205d5d7812 */ /* 0x000fc400078ef802 */
[----:B------:R-:W-:Y:S01]  /*5400*/  CS2R R88, SRZ ;  /* 0x0000000000587805 */ /* 0x000fe2000001ff00 */
[----:B------:R-:W-:Y:S01]  /*5410*/  IMAD.U32 R84, RZ, RZ, UR4 ;  /* 0x00000004ff547e24 */ /* 0x000fe2000f8e00ff */
[----:B------:R-:W-:Y:S01]  /*5420*/  LOP3.LUT R94, R94, 0x4, RZ, 0xc0, !PT ;  /* 0x000000045e5e7812 */ /* 0x000fe200078ec0ff */
[----:B------:R-:W4:Y:S01]  /*5430*/  LDCU UR60, c[0x0][0x370] ;  /* 0x00006e00ff3c77ac */ /* 0x000f220008000800 */
[----:B------:R-:W4:Y:S02]  /*5440*/  LDS R0, [UR44+0x160] ;  /* 0x0001602cff007984 */ /* 0x000f240008000800 */
[----:B------:R-:W-:Y:S01]  /*5450*/  LEA R93, R93, R84, 0x1 ;  /* 0x000000545d5d7211 */ /* 0x000fe200078e08ff */
[----:B------:R-:W1:Y:S01]  /*5460*/  LDCU UR43, c[0x0][0xb0c] ;  /* 0x00016180ff2b77ac */ /* 0x000e620008000800 */
[----:B--2---:R-:W-:Y:S01]  /*5470*/  IMAD.U32 R97, RZ, RZ, UR6 ;  /* 0x00000006ff617e24 */ /* 0x004fe2000f8e00ff */
[----:B------:R-:W-:Y:S02]  /*5480*/  MOV R96, UR7 ;  /* 0x0000000700607c02 */ /* 0x000fe40008000f00 */
[--C-:B------:R-:W-:Y:S01]  /*5490*/  IMAD R92, R92, -0x10, R93.reuse ;  /* 0xfffffff05c5c7824 */ /* 0x100fe200078e025d */
[----:B------:R-:W2:Y:S01]  /*54a0*/  LDCU UR39, c[0x0][0xb30] ;  /* 0x00016600ff2777ac */ /* 0x000ea20008000800 */
[----:B------:R-:W-:Y:S01]  /*54b0*/  IMAD R91, R94, -0x10, R93 ;  /* 0xfffffff05e5b7824 */ /* 0x000fe200078e025d */
[----:B------:R-:W1:Y:S01]  /*54c0*/  LDCU.64 UR54, c[0x0][0x888] ;  /* 0x00011100ff3677ac */ /* 0x000e620008000a00 */
[----:B------:R-:W1:Y:S01]  /*54d0*/  LDCU.64 UR40, c[0x0][0xb28] ;  /* 0x00016500ff2877ac */ /* 0x000e620008000a00 */
[----:B------:R-:W1:Y:S01]  /*54e0*/  LDCU.128 UR56, c[0x0][0xb10] ;  /* 0x00016200ff3877ac */ /* 0x000e620008000c00 */
[----:B------:R-:W1:Y:S01]  /*54f0*/  LDCU UR53, c[0x0][0x374] ;  /* 0x00006e80ff3577ac */ /* 0x000e620008000800 */
[----:B------:R-:W-:Y:S01]  /*5500*/  UMOV UR52, URZ ;  /* 0x000000ff00347c82 */ /* 0x000fe20008000000 */
[----:B------:R-:W-:Y:S01]  /*5510*/  UMOV UR46, URZ ;  /* 0x000000ff002e7c82 */ /* 0x000fe20008000000 */
[----:B-1234-:R-:W-:-:S07]  /*5520*/  IMAD.IADD R37, R0, 0x1, R37 ;  /* 0x0000000100257824 */ /* 0x01efce00078e0225 */
.L_x_135:
[----:B------:R-:W-:Y:S02]  /*5530*/  LEA R3, R86, UR44, 0x3 ;  /* 0x0000002c56037c11 */ /* 0x000fe4000f8e18ff */
[----:B------:R-:W-:Y:S02]  /*5540*/  SHF.L.U32 R0, R88, 0x1f, RZ ;  /* 0x0000001f58007819 */ /* 0x000fe400000006ff */
[----:B------:R-:W-:Y:S02]  /*5550*/  LEA R5, R86, UR44, 0x4 ;  /* 0x0000002c56057c11 */ /* 0x000fe4000f8e20ff */
[----:B-1----:R-:W1:Y:S02]  /*5560*/  SYNCS.PHASECHK.TRANS64.TRYWAIT P0, [R3+URZ+0xb0], R0 ;  /* 0x0000b000030075a7 */ /* 0x002e6400080011ff */
[----:B-12---:R-:W-:Y:S05]  /*5570*/  @!P0 BRA `(.L_x_92) ;  /* 0x0000004c001c8947 */ /* 0x006fea0003800000 */
.L_x_187:
        /* <DEDUP_REMOVED lines=11> */
[----:B------:R-:W-:Y:S01]  /*5630*/  PLOP3.LUT P0, PT, PT, PT, UP1, 0x80, 0x8 ;  /* 0x000000000008781c */ /* 0x000fe20003f0f018 */
[----:B------:R-:W-:Y:S11]  /*5640*/  UP2UR UR62, UPR, URZ, 0x2 ;  /* 0x00000002ff3e7883 */ /* 0x000ff60008000000 */
[----:B------:R-:W-:Y:S01]  /*5650*/  @!UPT UIADD3 URZ, UPT, UPT, URZ, URZ, URZ ;  /* 0x000000fffffff290 */ /* 0x000fe2000fffe0ff */
[----:B-1----:R-:W-:Y:S02]  /*5660*/  @P0 SHF.R.U32.HI R0, RZ, 0x10, R5 ;  /* 0x00000010ff000819 */ /* 0x002fe40000011605 */
        /* <DEDUP_REMOVED lines=12> */
[----:B------:R-:W2:Y:S01]  /*5730*/  LDCU UR12, c[0x0][0xb20] ;  /* 0x00016400ff0c77ac */ /* 0x000ea20008000800 */
[----:B------:R-:W-:Y:S02]  /*5740*/  UIMAD.WIDE.U32 UR4, UR53, UR59, URZ ;  /* 0x0000003b350472a5 */ /* 0x000fe4000f8e00ff */
[----:B------:R-:W-:Y:S02]  /*5750*/  UIMAD.WIDE.U32 UR6, UR60, UR56, URZ ;  /* 0x000000383c0672a5 */ /* 0x000fe4000f8e00ff */
[----:B------:R-:W-:Y:S02]  /*5760*/  UISETP.NE.AND UP0, UPT, UR58, 0x1, UPT ;  /* 0x000000013a00788c */ /* 0x000fe4000bf05270 */
[----:B------:R-:W-:Y:S02]  /*5770*/  UIMAD.WIDE.U32 UR8, UR37, UR59, URZ ;  /* 0x0000003b250872a5 */ /* 0x000fe4000f8e00ff */
[----:B------:R-:W-:Y:S02]  /*5780*/  UIMAD.WIDE.U32 UR10, UR38, UR56, URZ ;  /* 0x00000038260a72a5 */ /* 0x000fe4000f8e00ff */
[----:B------:R-:W-:Y:S02]  /*5790*/  UISETP.NE.AND UP1, UPT, UR43, 0x1, UPT ;  /* 0x000000012b00788c */ /* 0x000fe4000bf25270 */
[----:B------:R-:W-:Y:S01]  /*57a0*/  UISETP.NE.AND UP2, UPT, UR42, 0x1, UPT ;  /* 0x000000012a00788c */ /* 0x000fe2000bf45270 */
[----:B------:R-:W-:Y:S02]  /*57b0*/  UMOV UR4, UR5 ;  /* 0x0000000500047c82 */ /* 0x000fe40008000000 */
[----:B--2---:R-:W-:Y:S03]  /*57c0*/  USHF.R.U32.HI UR5, URZ, UR12, UR4 ;  /* 0x0000000cff057299 */ /* 0x004fe60008011604 */
[----:B------:R-:W-:Y:S02]  /*57d0*/  UMOV UR4, UR7 ;  /* 0x0000000700047c82 */ /* 0x000fe40008000000 */
[----:B------:R-:W-:Y:S02]  /*57e0*/  USHF.R.U32.HI UR7, URZ, UR57, UR4 ;  /* 0x00000039ff077299 */ /* 0x000fe40008011604 */
[----:B------:R-:W-:Y:S02]  /*57f0*/  USEL UR4, UR53, UR5, !UP0 ;  /* 0x0000000535047287 */ /* 0x000fe4000c000000 */
[----:B------:R-:W-:Y:S01]  /*5800*/  USEL UR7, UR60, UR7, !UP1 ;  /* 0x000000073c077287 */ /* 0x000fe2000c800000 */
[----:B------:R-:W-:Y:S01]  /*5810*/  UMOV UR5, UR9 ;  /* 0x0000000900057c82 */ /* 0x000fe20008000000 */
[----:B------:R-:W-:Y:S02]  /*5820*/  UIMAD.WIDE.U32 UR8, UR4, UR40, URZ ;  /* 0x00000028040872a5 */ /* 0x000fe4000f8e00ff */
[----:B------:R-:W-:Y:S03]  /*5830*/  USHF.R.U32.HI UR6, URZ, UR12, UR5 ;  /* 0x0000000cff067299 */ /* 0x000fe60008011605 */
[----:B------:R-:W-:Y:S01]  /*5840*/  UMOV UR5, UR11 ;  /* 0x0000000b00057c82 */ /* 0x000fe20008000000 */
[----:B------:R-:W-:Y:S02]  /*5850*/  UIMAD.WIDE.U32 UR10, UR7, UR40, URZ ;  /* 0x00000028070a72a5 */ /* 0x000fe4000f8e00ff */
[----:B------:R-:W-:Y:S02]  /*5860*/  USHF.R.U32.HI UR12, URZ, UR57, UR5 ;  /* 0x00000039ff0c7299 */ /* 0x000fe40008011605 */
[----:B------:R-:W-:Y:S01]  /*5870*/  USEL UR6, UR37, UR6, !UP0 ;  /* 0x0000000625067287 */ /* 0x000fe2000c000000 */
[----:B------:R-:W-:Y:S02]  /*5880*/  UMOV UR5, UR9 ;  /* 0x0000000900057c82 */ /* 0x000fe40008000000 */
[----:B------:R-:W-:Y:S01]  /*5890*/  UMOV UR10, UR11 ;  /* 0x0000000b000a7c82 */ /* 0x000fe20008000000 */
[----:B------:R-:W-:Y:S02]  /*58a0*/  @UP2 USHF.R.U32.HI UR4, URZ, UR41, UR5 ;  /* 0x00000029ff042299 */ /* 0x000fe40008011605 */
[----:B------:R-:W-:Y:S02]  /*58b0*/  @UP2 USHF.R.U32.HI UR7, URZ, UR41, UR10 ;  /* 0x00000029ff072299 */ /* 0x000fe4000801160a */
[----:B------:R-:W-:Y:S02]  /*58c0*/  UIMAD UR4, UR42, UR4, URZ ;  /* 0x000000042a0472a4 */ /* 0x000fe4000f8e02ff */
        /* <DEDUP_REMOVED lines=8> */
[----:B------:R-:W-:Y:S02]  /*5950*/  USEL UR11, UR6, UR4, !UP2 ;  /* 0x00000004060b7287 */ /* 0x000fe4000d000000 */
[----:B------:R-:W-:Y:S02]  /*5960*/  UIADD3 UR8, UPT, UPT, -UR5, URZ, URZ ;  /* 0x000000ff05087290 */ /* 0x000fe4000fffe1ff */
[----:B------:R-:W-:Y:S01]  /*5970*/  UIADD3 UR10, UPT, UPT, -UR11, URZ, URZ ;  /* 0x000000ff0b0a7290 */ /* 0x000fe2000fffe1ff */
[----:B------:R-:W-:Y:S01]  /*5980*/  @!UP0 UMOV UR4, UR9 ;  /* 0x0000000900048c82 */ /* 0x000fe20008000000 */
[----:B------:R-:W-:Y:S02]  /*5990*/  UIADD3 UR9, UPT, UPT, -UR6, URZ, URZ ;  /* 0x000000ff06097290 */ /* 0x000fe4000fffe1ff */
[----:B------:R-:W-:Y:S02]  /*59a0*/  @!UP0 USHF.R.U32.HI UR4, URZ, UR41, UR4 ;  /* 0x00000029ff048299 */ /* 0x000fe40008011604 */
[----:B------:R-:W-:Y:S02]  /*59b0*/  UIMAD UR10, UR42, UR10, UR6 ;  /* 0x0000000a2a0a72a4 */ /* 0x000fe4000f8e0206 */
[----:B------:R-:W-:Y:S04]  /*59c0*/  @!UP0 USEL UR4, UR5, UR4, !UP2 ;  /* 0x0000000405048287 */ /* 0x000fe8000d000000 */
[----:B------:R-:W-:Y:S02]  /*59d0*/  @!UP0 UIMAD UR10, UR7, UR10, UR4 ;  /* 0x0000000a070a82a4 */ /* 0x000fe4000f8e0204 */
[----:B------:R-:W-:Y:S02]  /*59e0*/  @!UP0 UIADD3 UR11, UPT, UPT, UR11, -UR4, URZ ;  /* 0x800000040b0b8290 */ /* 0x000fe4000fffe0ff */
[----:B------:R-:W-:Y:S02]  /*59f0*/  UIMAD UR7, UR43, UR8, UR38 ;  /* 0x000000082b0772a4 */ /* 0x000fe4000f8e0226 */
[----:B------:R-:W-:Y:S02]  /*5a00*/  @!UP0 UIMAD UR6, UR11, UR42, UR5 ;  /* 0x0000002a0b0682a4 */ /* 0x000fe4000f8e0205 */
[----:B------:R-:W-:Y:S01]  /*5a10*/  UIMAD UR4, UR58, UR9, UR37 ;  /* 0x000000093a0472a4 */ /* 0x000fe2000f8e0225 */
[----:B------:R-:W-:Y:S02]  /*5a20*/  @!UP0 UMOV UR5, UR10 ;  /* 0x0000000a00058c82 */ /* 0x000fe40008000000 */
[----:B------:R-:W-:Y:S02]  /*5a30*/  UIMAD UR38, UR5, UR43, UR7 ;  /* 0x0000002b052672a4 */ /* 0x000fe4000f8e0207 */
[----:B------:R-:W-:Y:S11]  /*5a40*/  UIMAD UR37, UR6, UR58, UR4 ;  /* 0x0000003a062572a4 */ /* 0x000ff6000f8e0204 */
[----:B------:R-:W-:Y:S01]  /*5a50*/  @!UPT UIADD3 URZ, UPT, UPT, URZ, URZ, URZ ;  /* 0x000000fffffff290 */ /* 0x000fe2000fffe0ff */
.L_x_93:
[----:B------:R-:W-:Y:S01]  /*5a60*/  UISETP.NE.AND UP0, UPT, UR39, 0x1, UPT ;  /* 0x000000012700788c */ /* 0x000fe2000bf05270 */
[----:B------:R-:W-:Y:S01]  /*5a70*/  LOP3.LUT P0, RZ, R84, 0x1b0, RZ, 0xc0, !PT ;  /* 0x000001b054ff7812 */ /* 0x000fe2000780c0ff */
[----:B------:R-:W-:Y:S01]  /*5a80*/  USHF.L.U32 UR50, UR16, 0x7, URZ ;  /* 0x0000000710327899 */ /* 0x000fe200080006ff */
[----:B------:R-:W-:Y:S01]  /*5a90*/  BSSY.RECONVERGENT B6, `(.L_x_94) ;  /* 0x0000034000067945 */ /* 0x000fe20003800200 */
[----:B------:R-:W-:Y:S01]  /*5aa0*/  USHF.L.U32 UR49, UR20, 0x7, URZ ;  /* 0x0000000714317899 */ /* 0x000fe200080006ff */
[----:B------:R-:W-:Y:S06]  /*5ab0*/  IADD3 R86, PT, PT, R86, 0x1, RZ ;  /* 0x0000000156567810 */ /* 0x000fec0007ffe0ff */
[----:B------:R-:W2:Y:S01]  /*5ac0*/  @!UP0 LDCU.128 UR12, c[0x0][0xb10] ;  /* 0x00016200ff0c87ac */ /* 0x000ea20008000c00 */
[----:B------:R-:W3:Y:S01]  /*5ad0*/  @!UP0 LDCU UR5, c[0x0][0xb0c] ;  /* 0x00016180ff0587ac */ /* 0x000ee20008000800 */
[----:B------:R-:W4:Y:S01]  /*5ae0*/  @!UP0 LDCU UR10, c[0x0][0xb20] ;  /* 0x00016400ff0a87ac */ /* 0x000f220008000800 */
[----:B--2---:R-:W-:Y:S02]  /*5af0*/  UIMAD.WIDE.U32 UR8, UR38, UR12, URZ ;  /* 0x0000000c260872a5 */ /* 0x004fe4000f8e00ff */
[----:B------:R-:W-:Y:S02]  /*5b00*/  UIMAD.WIDE.U32 UR6, UR37, UR15, URZ ;  /* 0x0000000f250672a5 */ /* 0x000fe4000f8e00ff */
[----:B------:R-:W-:Y:S03]  /*5b10*/  @!UP0 UISETP.NE.AND UP1, UPT, UR14, 0x1, UPT ;  /* 0x000000010e00888c */ /* 0x000fe6000bf25270 */
[----:B------:R-:W-:Y:S01]  /*5b20*/  @!UP0 UMOV UR4, UR9 ;  /* 0x0000000900048c82 */ /* 0x000fe20008000000 */
[----:B---3--:R-:W-:Y:S02]  /*5b30*/  @!UP0 UISETP.NE.AND UP2, UPT, UR5, 0x1, UPT ;  /* 0x000000010500888c */ /* 0x008fe4000bf45270 */
[----:B------:R-:W-:Y:S01]  /*5b40*/  @!UP0 USHF.R.U32.HI UR4, URZ, UR13, UR4 ;  /* 0x0000000dff048299 */ /* 0x000fe20008011604 */
[----:B------:R-:W-:Y:S02]  /*5b50*/  @!UP0 UMOV UR6, UR7 ;  /* 0x0000000700068c82 */ /* 0x000fe40008000000 */
[----:B----4-:R-:W-:Y:S02]  /*5b60*/  @!UP0 USHF.R.U32.HI UR6, URZ, UR10, UR6 ;  /* 0x0000000aff068299 */ /* 0x010fe40008011606 */
[----:B------:R-:W-:Y:S02]  /*5b70*/  @!UP0 USEL UR7, UR38, UR4, !UP2 ;  /* 0x0000000426078287 */ /* 0x000fe4000d000000 */
[----:B------:R-:W-:Y:S04]  /*5b80*/  @!UP0 USEL UR6, UR37, UR6, !UP1 ;  /* 0x0000000625068287 */ /* 0x000fe8000c800000 */
[----:B------:R-:W-:Y:S02]  /*5b90*/  @!UP0 UIADD3 UR4, UPT, UPT, -UR7, UR6, URZ ;  /* 0x0000000607048290 */ /* 0x000fe4000fffe1ff */
[----:B------:R-:W-:Y:S02]  /*5ba0*/  @!UP0 UIADD3 UR6, UPT, UPT, UR7, -UR6, URZ ;  /* 0x8000000607068290 */ /* 0x000fe4000fffe0ff */
[----:B------:R-:W-:Y:S02]  /*5bb0*/  @!UP0 UIMAD UR38, UR4, UR5, UR38 ;  /* 0x00000005042682a4 */ /* 0x000fe4000f8e0226 */
[----:B------:R-:W-:Y:S01]  /*5bc0*/  @!UP0 UIMAD UR37, UR6, UR14, UR37 ;  /* 0x0000000e062582a4 */ /* 0x000fe2000f8e0225 */
[----:B------:R-:W-:Y:S11]  /*5bd0*/  @!P0 BRA `(.L_x_95) ;  /* 0x00000000007c8947 */ /* 0x000ff60003800000 */
[----:B------:R-:W2:Y:S01]  /*5be0*/  LDCU.64 UR8, c[0x4][0x80] ;  /* 0x01001000ff0877ac */ /* 0x000ea20008000a00 */
[----:B------:R-:W-:Y:S01]  /*5bf0*/  MOV R2, 0x0 ;  /* 0x0000000000027802 */ /* 0x000fe20000000f00 */
[----:B------:R-:W-:Y:S02]  /*5c00*/  HFMA2 R12, -RZ, RZ, 0, 5.9604644775390625e-08 ;  /* 0x00000001ff0c7431 */ /* 0x000fe400000001ff */
[----:B------:R-:W-:Y:S01]  /*5c10*/  IMAD.MOV.U32 R8, RZ, RZ, 0x70 ;  /* 0x00000070ff087424 */ /* 0x000fe200078e00ff */
[----:B------:R3:W4:Y:S01]  /*5c20*/  LDC.64 R14, c[0x4][R2] ;  /* 0x01000000020e7b82 */ /* 0x0007220000000a00 */
[----:B------:R-:W1:Y:S01]  /*5c30*/  LDCU.64 UR6, c[0x4][0x88] ;  /* 0x01001100ff0677ac */ /* 0x000e620008000a00 */
[----:B------:R-:W-:Y:S01]  /*5c40*/  IMAD.MOV.U32 R13, RZ, RZ, RZ ;  /* 0x000000ffff0d7224 */ /* 0x000fe200078e00ff */
[----:B------:R-:W1:Y:S01]  /*5c50*/  LDCU.64 UR4, c[0x4][0x8] ;  /* 0x01000100ff0477ac */ /* 0x000e620008000a00 */
[----:B--2---:R-:W-:Y:S01]  /*5c60*/  MOV R5, UR9 ;  /* 0x0000000900057c02 */ /* 0x004fe20008000f00 */
[----:B------:R-:W-:Y:S01]  /*5c70*/  IMAD.U32 R4, RZ, RZ, UR8 ;  /* 0x00000008ff047e24 */ /* 0x000fe2000f8e00ff */
[----:B-1----:R-:W-:Y:S01]  /*5c80*/  MOV R7, UR7 ;  /* 0x0000000700077c02 */ /* 0x002fe20008000f00 */
[----:B------:R-:W-:Y:S01]  /*5c90*/  IMAD.U32 R6, RZ, RZ, UR6 ;  /* 0x00000006ff067e24 */ /* 0x000fe2000f8e00ff */
[----:B------:R-:W-:Y:S01]  /*5ca0*/  MOV R11, UR5 ;  /* 0x00000005000b7c02 */ /* 0x000fe20008000f00 */
[----:B------:R-:W-:Y:S02]  /*5cb0*/  IMAD.U32 R10, RZ, RZ, UR4 ;  /* 0x00000004ff0a7e24 */ /* 0x000fe4000f8e00ff */
[----:B------:R-:W-:Y:S07]  /*5cc0*/  LEPC R20, `(.L_x_96) ;  /* 0x000000001014794e */ /* 0x000fee0000000000 */
[----:B---345:R-:W-:Y:S05]  /*5cd0*/  CALL.ABS.NOINC R14 ;  /* 0x000000000e007343 */ /* 0x038fea0003c00000 */
.L_x_96:
[----:B------:R-:W1:Y:S01]  /*5ce0*/  LDCU.64 UR8, c[0x4][0x80] ;  /* 0x01001000ff0877ac */ /* 0x000e620008000a00 */
[----:B------:R-:W2:Y:S01]  /*5cf0*/  LDC.64 R2, c[0x4][R2] ;  /* 0x0100000002027b82 */ /* 0x000ea20000000a00 */
[----:B------:R-:W-:Y:S02]  /*5d00*/  HFMA2 R12, -RZ, RZ, 0, 5.9604644775390625e-08 ;  /* 0x00000001ff0c7431 */ /* 0x000fe400000001ff */
[----:B------:R-:W-:Y:S02]  /*5d10*/  IMAD.MOV.U32 R8, RZ, RZ, 0x70 ;  /* 0x00000070ff087424 */ /* 0x000fe400078e00ff */
[----:B------:R-:W-:Y:S01]  /*5d20*/  IMAD.MOV.U32 R13, RZ, RZ, RZ ;  /* 0x000000ffff0d7224 */ /* 0x000fe200078e00ff */
[----:B------:R-:W3:Y:S01]  /*5d30*/  LDCU.64 UR6, c[0x4][0x88] ;  /* 0x01001100ff0677ac */ /* 0x000ee20008000a00 */
[----:B------:R-:W4:Y:S01]  /*5d40*/  LDCU.64 UR4, c[0x4][0x8] ;  /* 0x01000100ff0477ac */ /* 0x000f220008000a00 */
[----:B-1----:R-:W-:Y:S02]  /*5d50*/  MOV R4, UR8 ;  /* 0x0000000800047c02 */ /* 0x002fe40008000f00 */
[----:B------:R-:W-:Y:S02]  /*5d60*/  MOV R5, UR9 ;  /* 0x0000000900057c02 */ /* 0x000fe40008000f00 */
[----:B---3--:R-:W-:Y:S01]  /*5d70*/  MOV R7, UR7 ;  /* 0x0000000700077c02 */ /* 0x008fe20008000f00 */
[----:B------:R-:W-:Y:S01]  /*5d80*/  IMAD.U32 R6, RZ, RZ, UR6 ;  /* 0x00000006ff067e24 */ /* 0x000fe2000f8e00ff */
[----:B----4-:R-:W-:Y:S01]  /*5d90*/  MOV R11, UR5 ;  /* 0x00000005000b7c02 */ /* 0x010fe20008000f00 */
[----:B------:R-:W-:Y:S02]  /*5da0*/  IMAD.U32 R10, RZ, RZ, UR4 ;  /* 0x00000004ff0a7e24 */ /* 0x000fe4000f8e00ff */
[----:B------:R-:W-:Y:S07]  /*5db0*/  LEPC R20, `(.L_x_95) ;  /* 0x000000001014794e */ /* 0x000fee0000000000 */
[----:B--2---:R-:W-:Y:S05]  /*5dc0*/  CALL.ABS.NOINC R2 ;  /* 0x0000000002007343 */ /* 0x004fea0003c00000 */
.L_x_95:
[----:B------:R-:W-:Y:S05]  /*5dd0*/  BSYNC.RECONVERGENT B6 ;  /* 0x0000000000067941 */ /* 0x000fea0003800200 */
.L_x_94:
[----:B------:R-:W-:Y:S02]  /*5de0*/  R2UR UR6, R83 ;  /* 0x00000000530672ca */ /* 0x000fe400000e0000 */
[----:B------:R-:W-:Y:S02]  /*5df0*/  R2UR UR5, R97 ;  /* 0x00000000610572ca */ /* 0x000fe400000e0000 */
[----:B------:R-:W-:Y:S02]  /*5e00*/  R2UR UR4, R96 ;  /* 0x00000000600472ca */ /* 0x000fe400000e0000 */
[----:B------:R-:W-:Y:S02]  /*5e10*/  ISETP.NE.U32.AND P4, PT, R78, RZ, PT ;  /* 0x000000ff4e00720c */ /* 0x000fe40003f85070 */
[----:B------:R-:W-:Y:S02]  /*5e20*/  ISETP.NE.U32.AND P2, PT, RZ, UR54, PT ;  /* 0x00000036ff007c0c */ /* 0x000fe4000bf45070 */
[----:B------:R-:W-:Y:S02]  /*5e30*/  ISETP.NE.AND.EX P4, PT, R79, RZ, PT, P4 ;  /* 0x000000ff4f00720c */ /* 0x000fe40003f85340 */
[----:B------:R-:W-:Y:S01]  /*5e40*/  ISETP.NE.AND.EX P2, PT, RZ, UR55, PT, P2 ;  /* 0x00000037ff007c0c */ /* 0x000fe2000bf45320 */
[----:B------:R-:W-:Y:S02]  /*5e50*/  UISETP.NE.AND UP2, UPT, UR6, URZ, UPT ;  /* 0x000000ff0600728c */ /* 0x000fe4000bf45270 */
[----:B------:R-:W-:Y:S04]  /*5e60*/  UISETP.NE.U32.AND UP0, UPT, UR5, URZ, UPT ;  /* 0x000000ff0500728c */ /* 0x000fe8000bf05070 */
[----:B------:R-:W-:Y:S01]  /*5e70*/  UISETP.NE.AND.EX UP1, UPT, UR4, URZ, UPT, UP0 ;  /* 0x000000ff0400728c */ /* 0x000fe2000bf25300 */
[----:B------:R-:W-:Y:S01]  /*5e80*/  PLOP3.LUT P1, PT, PT, PT, UP2, 0x80, 0x8 ;  /* 0x000000000008781c */ /* 0x000fe20003f2f028 */
[----:B------:R-:W-:Y:S03]  /*5e90*/  UPLOP3.LUT UP0, UPT, UPT, UPT, UPT, 0x40, 0x4 ;  /* 0x000000000004789c */ /* 0x000fe60003f0e870 */
[----:B------:R-:W-:Y:S06]  /*5ea0*/  @UP2 UPLOP3.LUT UP0, UPT, UPT, UPT, UP1, 0x80, 0x8 ;  /* 0x000000000008289c */ /* 0x000fec0003f0f010 */
[----:B------:R-:W-:Y:S01]  /*5eb0*/  PLOP3.LUT P0, PT, PT, PT, UP0, 0x80, 0x8 ;  /* 0x000000000008781c */ /* 0x000fe20003f0f008 */
[----:B------:R-:W-:Y:S01]  /*5ec0*/  @!UPT UIADD3 URZ, UPT, UPT, URZ, URZ, URZ ;  /* 0x000000fffffff290 */ /* 0x000fe2000fffe0ff */
[----:B------:R-:W-:Y:S11]  /*5ed0*/  BRA.U !UP1, `(.L_x_97) ;  /* 0x0000000109407547 */ /* 0x000ff6000b800000 */
[----:B------:R-:W-:Y:S01]  /*5ee0*/  UISETP.NE.U32.AND UP0, UPT, UR54, URZ, UPT ;  /* 0x000000ff3600728c */ /* 0x000fe2000bf05070 */
[----:B------:R-:W-:Y:S01]  /*5ef0*/  R2UR UR6, R97 ;  /* 0x00000000610672ca */ /* 0x000fe200000e0000 */
[----:B------:R-:W2:Y:S01]  /*5f00*/  LDCU.64 UR8, c[0x0][0x358] ;  /* 0x00006b00ff0877ac */ /* 0x000ea20008000a00 */
[----:B------:R-:W-:Y:S02]  /*5f10*/  HFMA2 R80, -RZ, RZ, 0, 5.9604644775390625e-08 ;  /* 0x00000001ff507431 */ /* 0x000fe400000001ff */
[----:B-1----:R-:W-:Y:S01]  /*5f20*/  IMAD.MOV.U32 R0, RZ, RZ, 0x1 ;  /* 0x00000001ff007424 */ /* 0x002fe200078e00ff */
[----:B------:R-:W-:Y:S06]  /*5f30*/  UISETP.NE.AND.EX UP0, UPT, UR55, URZ, UPT, UP0 ;  /* 0x000000ff3700728c */ /* 0x000fec000bf05300 */
[----:B------:R-:W-:Y:S05]  /*5f40*/  PLOP3.LUT P3, PT, PT, PT, UP0, 0x80, 0x8 ;  /* 0x000000000008781c */ /* 0x000fea0003f6f008 */
[----:B------:R-:W1:Y:S01]  /*5f50*/  @UP0 LDCU.64 UR4, c[0x0][0x888] ;  /* 0x00011100ff0407ac */ /* 0x000e620008000a00 */
[----:B------:R-:W-:Y:S07]  /*5f60*/  @UP0 UIMAD UR6, UR36, UR6, URZ ;  /* 0x00000006240602a4 */ /* 0x000fee000f8e02ff */
[----:B------:R-:W-:Y:S01]  /*5f70*/  @!P3 PRMT R80, R0, 0x7610, R80 ;  /* 0x000076100050b816 */ /* 0x000fe20000000050 */
[----:B-1----:R-:W-:Y:S06]  /*5f80*/  @UP0 UIMAD.WIDE UR4, UR6, 0x4, UR4 ;  /* 0x00000004060408a5 */ /* 0x002fec000f8e0204 */
[----:B------:R-:W-:Y:S02]  /*5f90*/  IMAD.U32 R2, RZ, RZ, UR4 ;  /* 0x00000004ff027e24 */ /* 0x000fe4000f8e00ff */
[----:B------:R-:W-:Y:S03]  /*5fa0*/  IMAD.U32 R3, RZ, RZ, UR5 ;  /* 0x00000005ff037e24 */ /* 0x000fe6000f8e00ff */
[----:B------:R-:W1:Y:S02]  /*5fb0*/  @!UP0 LDCU UR4, c[0x0][0x880] ;  /* 0x00011000ff0487ac */ /* 0x000e640008000800 */
[----:B--2--5:R2:W5:Y:S02]  /*5fc0*/  @P3 LDG.E R41, desc[UR8][R2.64] ;  /* 0x0000000802293981 */ /* 0x024564000c1e1900 */
[----:B-12---:R-:W-:Y:S02]  /*5fd0*/  @!P3 MOV R41, UR4 ;  /* 0x000000040029bc02 */ /* 0x006fe40008000f00 */
.L_x_97:
[----:B------:R-:W-:Y:S05]  /*5fe0*/  @!P4 BRA `(.L_x_98) ;  /* 0x000000000024c947 */ /* 0x000fea0003800000 */
[----:B------:R-:W-:Y:S01]  /*5ff0*/  ISETP.NE.U32.AND P3, PT, R76, RZ, PT ;  /* 0x000000ff4c00720c */ /* 0x000fe20003f65070 */
[----:B------:R-:W2:Y:S03]  /*6000*/  LDCU.64 UR4, c[0x0][0x358] ;  /* 0x00006b00ff0477ac */ /* 0x000ea60008000a00 */
[----:B------:R-:W-:Y:S11]  /*6010*/  ISETP.NE.AND.EX P3, PT, R77, RZ, PT, P3 ;  /* 0x000000ff4d00720c */ /* 0x000ff60003f65330 */
[----:B------:R-:W-:Y:S02]  /*6020*/  @!UPT UIADD3 URZ, UPT, UPT, URZ, URZ, URZ ;  /* 0x000000fffffff290 */ /* 0x000fe4000fffe0ff */
[----:B------:R-:W3:Y:S01]  /*6030*/  @P3 LDC.64 R2, c[0x0][0x8a8] ;  /* 0x00022a00ff023b82 */ /* 0x000ee20000000a00 */
[----:B-1----:R-:W-:Y:S04]  /*6040*/  @P3 IMAD R0, R78, UR36, RZ ;  /* 0x000000244e003c24 */ /* 0x002fe8000f8e02ff */
[----:B---3--:R-:W-:Y:S05]  /*6050*/  @P3 IMAD.WIDE R2, R0, 0x4, R2 ;  /* 0x0000000400023825 */ /* 0x008fea00078e0202 */
[----:B--2--5:R2:W5:Y:S02]  /*6060*/  @P3 LDG.E R38, desc[UR4][R2.64] ;  /* 0x0000000402263981 */ /* 0x024564000c1e1900 */
[----:B--2---:R-:W3:Y:S02]  /*6070*/  @!P3 LDC R38, c[0x0][0x8a0] ;  /* 0x00022800ff26bb82 */ /* 0x004ee40000000800 */
.L_x_98:
[----:B-----5:R-:W-:Y:S01]  /*6080*/  FSETP.NEU.AND P3, PT, R41, RZ, PT ;  /* 0x000000ff2900720b */ /* 0x020fe20003f6d000 */
[----:B------:R-:W-:Y:S01]  /*6090*/  BSSY B1, `(.L_x_99) ;  /* 0x0000039000017945 */ /* 0x000fe20003800000 */
[----:B------:R-:W-:Y:S01]  /*60a0*/  SEL R3, RZ, 0xffffffff, P2 ;  /* 0xffffffffff037807 */ /* 0x000fe20001000000 */
[----:B------:R-:W-:Y:S01]  /*60b0*/  IMAD.MOV.U32 R47, RZ, RZ, 0x1 ;  /* 0x00000001ff2f7424 */ /* 0x000fe200078e00ff */
[----:B------:R-:W-:Y:S01]  /*60c0*/  @P1 LOP3.LUT P2, RZ, R80, 0xff, RZ, 0xc0, !PT ;  /* 0x000000ff50ff1812 */ /* 0x000fe2000784c0ff */
[----:B------:R-:W-:Y:S01]  /*60d0*/  IMAD R39, R36, 0x80, R37 ;  /* 0x0000008024277824 */ /* 0x000fe200078e0225 */
[----:B------:R-:W-:Y:S01]  /*60e0*/  @P1 SEL R2, RZ, 0xffffffff, P3 ;  /* 0xffffffffff021807 */ /* 0x000fe20001800000 */
[----:B------:R-:W-:Y:S01]  /*60f0*/  IMAD R87, R94, -0x10, R92 ;  /* 0xfffffff05e577824 */ /* 0x000fe200078e025c */
[----:B------:R-:W-:Y:S01]  /*6100*/  LOP3.LUT R90, R90, 0x1, RZ, 0x3c, !PT ;  /* 0x000000015a5a7812 */ /* 0x000fe200078e3cff */
[----:B------:R-:W-:Y:S01]  /*6110*/  IMAD.MOV.U32 R46, RZ, RZ, RZ ;  /* 0x000000ffff2e7224 */ /* 0x000fe200078e00ff */
[----:B------:R-:W-:Y:S02]  /*6120*/  @P0 SEL R2, R3, R2, !P2 ;  /* 0x0000000203020207 */ /* 0x000fe40005000000 */
[----:B------:R-:W-:Y:S02]  /*6130*/  CS2R R74, SRZ ;  /* 0x00000000004a7805 */ /* 0x000fe4000001ff00 */
[----:B------:R-:W-:Y:S02]  /*6140*/  LEA R99, R36, UR44, 0x3 ;  /* 0x0000002c24637c11 */ /* 0x000fe4000f8e18ff */
[----:B------:R-:W-:Y:S02]  /*6150*/  CS2R R72, SRZ ;  /* 0x0000000000487805 */ /* 0x000fe4000001ff00 */
[----:B------:R-:W-:Y:S02]  /*6160*/  @P1 LOP3.LUT R2, R2, 0x1, RZ, 0xc0, !PT ;  /* 0x0000000102021812 */ /* 0x000fe400078ec0ff */
[----:B------:R-:W-:Y:S02]  /*6170*/  CS2R R66, SRZ ;  /* 0x0000000000427805 */ /* 0x000fe4000001ff00 */
[----:B-1----:R-:W-:Y:S02]  /*6180*/  SHF.L.U32 R0, R89, 0x1f, RZ ;  /* 0x0000001f59007819 */ /* 0x002fe400000006ff */
[----:B------:R-:W-:Y:S02]  /*6190*/  CS2R R64, SRZ ;  /* 0x0000000000407805 */ /* 0x000fe4000001ff00 */
[----:B------:R-:W-:Y:S02]  /*61a0*/  ISETP.NE.U32.OR P5, PT, R2, 0x1, !P1 ;  /* 0x000000010200780c */ /* 0x000fe40004fa5470 */
[----:B------:R-:W-:Y:S02]  /*61b0*/  CS2R R58, SRZ ;  /* 0x00000000003a7805 */ /* 0x000fe4000001ff00 */
[----:B------:R-:W-:Y:S02]  /*61c0*/  PLOP3.LUT P2, PT, PT, PT, UP1, 0x80, 0x8 ;  /* 0x000000000008781c */ /* 0x000fe40003f4f018 */
[----:B------:R-:W-:Y:S02]  /*61d0*/  CS2R R56, SRZ ;  /* 0x0000000000387805 */ /* 0x000fe4000001ff00 */
[----:B------:R-:W-:Y:S02]  /*61e0*/  LOP3.LUT P4, R85, R80, 0xff, RZ, 0xc0, !PT ;  /* 0x000000ff50557812 */ /* 0x000fe4000788c0ff */
[----:B------:R-:W-:Y:S02]  /*61f0*/  CS2R R50, SRZ ;  /* 0x0000000000327805 */ /* 0x000fe4000001ff00 */
[----:B------:R-:W-:Y:S02]  /*6200*/  SEL R2, RZ, 0xffffffff, P3 ;  /* 0xffffffffff027807 */ /* 0x000fe40001800000 */
[----:B------:R-:W-:Y:S02]  /*6210*/  CS2R R48, SRZ ;  /* 0x0000000000307805 */ /* 0x000fe4000001ff00 */
[----:B------:R-:W-:Y:S02]  /*6220*/  P2R R98, PR, RZ, 0x20 ;  /* 0x00000020ff627803 */ /* 0x000fe40000000000 */
[----:B------:R-:W-:Y:S02]  /*6230*/  @P5 SHF.L.U32 R4, R90, 0x1f, RZ ;  /* 0x0000001f5a045819 */ /* 0x000fe400000006ff */
[----:B------:R-:W-:Y:S02]  /*6240*/  @P2 SEL R2, R3, R2, !P4 ;  /* 0x0000000203022207 */ /* 0x000fe40006000000 */
[----:B------:R-:W1:Y:S02]  /*6250*/  @P5 SYNCS.PHASECHK.TRANS64.TRYWAIT P1, [UR44+0x60], R4 ;  /* 0x00006004ff0055a7 */ /* 0x000e64000802112c */
[----:B------:R-:W-:Y:S04]  /*6260*/  LOP3.LUT R2, R2, 0x1, RZ, 0xc0, !PT ;  /* 0x0000000102027812 */ /* 0x000fe800078ec0ff */
[----:B------:R-:W-:Y:S04]  /*6270*/  ISETP.NE.U32.AND P2, PT, R2, 0x1, PT ;  /* 0x000000010200780c */ /* 0x000fe80003f45070 */
[----:B------:R-:W-:Y:S01]  /*6280*/  P2R R60, PR, RZ, 0x4 ;  /* 0x00000004ff3c7803 */ /* 0x000fe20000000000 */
[----:B------:R2:W4:Y:S01]  /*6290*/  SYNCS.PHASECHK.TRANS64.TRYWAIT P0, [R99+URZ+0xd0], R0 ;  /* 0x0000d000630075a7 */ /* 0x00052200080011ff */
[----:B-1----:R-:W-:Y:S01]  /*62a0*/  @P5 SEL R47, RZ, 0x1, !P1 ;  /* 0x00000001ff2f5807 */ /* 0x002fe20004800000 */
[----:B--2---:R-:W-:Y:S06]  /*62b0*/  @!P5 BRA `(.L_x_100) ;  /* 0x000000000058d947 */ /* 0x004fec0003800000 */
[----:B------:R-:W-:Y:S01]  /*62c0*/  IMAD.MOV.U32 R75, RZ, RZ, RZ ;  /* 0x000000ffff4b7224 */ /* 0x000fe200078e00ff */
[----:B------:R-:W-:Y:S01]  /*62d0*/  ISETP.NE.AND P1, PT, R47, RZ, PT ;  /* 0x000000ff2f00720c */ /* 0x000fe20003f25270 */
[----:B------:R-:W-:Y:S01]  /*62e0*/  BSSY B0, `(.L_x_101) ;  /* 0x000000c000007945 */ /* 0x000fe20003800000 */
[----:B------:R-:W-:Y:S02]  /*62f0*/  CS2R R50, SRZ ;  /* 0x0000000000327805 */ /* 0x000fe4000001ff00 */
[----:B------:R-:W-:Y:S02]  /*6300*/  CS2R R48, SRZ ;  /* 0x0000000000307805 */ /* 0x000fe4000001ff00 */
[----:B------:R-:W-:Y:S02]  /*6310*/  CS2R R58, SRZ ;  /* 0x00000000003a7805 */ /* 0x000fe4000001ff00 */
[----:B------:R-:W-:Y:S02]  /*6320*/  CS2R R56, SRZ ;  /* 0x0000000000387805 */ /* 0x000fe4000001ff00 */
[----:B------:R-:W-:Y:S02]  /*6330*/  CS2R R66, SRZ ;  /* 0x0000000000427805 */ /* 0x000fe4000001ff00 */
[----:B------:R-:W-:Y:S02]  /*6340*/  CS2R R64, SRZ ;  /* 0x0000000000407805 */ /* 0x000fe4000001ff00 */
[----:B------:R-:W-:Y:S01]  /*6350*/  CS2R R72, SRZ ;  /* 0x0000000000487805 */ /* 0x000fe2000001ff00 */
[----:B------:R-:W-:Y:S06]  /*6360*/  @P1 BRA `(.L_x_102) ;  /* 0x00000000000c1947 */ /* 0x000fec0003800000 */
[----:B------:R-:W-:Y:S04]  /*6370*/  SHF.L.U32 R3, R90, 0x1f, RZ ;  /* 0x0000001f5a037819 */ /* 0x000fe800000006ff */
[----:B------:R-:W1:Y:S02]  /*6380*/  SYNCS.PHASECHK.TRANS64.TRYWAIT P1, [UR44+0x60], R3 ;  /* 0x00006003ff0075a7 */ /* 0x000e64000802112c */
[----:B-1----:R-:W-:Y:S05]  /*6390*/  @!P1 BRA `(.L_x_103) ;  /* 0x0000003c00a89947 */ /* 0x002fea0003800000 */
.L_x_102:
[----:B------:R-:W-:Y:S05]  /*63a0*/  BSYNC B0 ;  /* 0x0000000000007941 */ /* 0x000fea0003800000 */
.L_x_101:
[----:B------:R-:W-:Y:S01]  /*63b0*/  ISETP.NE.AND P1, PT, R60, RZ, PT ;  /* 0x000000ff3c00720c */ /* 0x000fe20003f25270 */
[----:B------:R-:W-:Y:S11]  /*63c0*/  HFMA2 R46, -RZ, RZ, 0, 5.9604644775390625e-08 ;  /* 0x00000001ff2e7431 */ /* 0x000ff600000001ff */
[----:B------:R-:W-:Y:S01]  /*63d0*/  @!UPT UIADD3 URZ, UPT, UPT, URZ, URZ, URZ ;  /* 0x000000fffffff290 */ /* 0x000fe2000fffe0ff */
[----:B------:R2:W1:Y:S04]  /*63e0*/  @P1 LDS.128 R48, [R93] ;  /* 0x000000005d301984 */ /* 0x0004680000000c00 */
[----:B------:R2:W1:Y:S04]  /*63f0*/  @P1 LDS.128 R56, [R92+0x10] ;  /* 0x000010005c381984 */ /* 0x0004680000000c00 */
[----:B------:R2:W1:Y:S04]  /*6400*/  @P1 LDS.128 R64, [R91+0x20] ;  /* 0x000020005b401984 */ /* 0x0004680000000c00 */
[----:B------:R2:W1:Y:S02]  /*6410*/  @P1 LDS.128 R72, [R87+0x30] ;  /* 0x0000300057481984 */ /* 0x0004640000000c00 */
.L_x_100:
[----:B------:R-:W-:Y:S05]  /*6420*/  BSYNC B1 ;  /* 0x0000000000017941 */ /* 0x000fea0003800000 */
.L_x_99:
[----:B-1----:R-:W-:Y:S04]  /*6430*/  SHF.R.U32.HI R2, RZ, 0x15, R39 ;  /* 0x00000015ff027819 */ /* 0x002fe80000011627 */
[----:B------:R-:W-:Y:S01]  /*6440*/  LOP3.LUT P1, RZ, R2, 0x3, R81, 0x48, !PT ;  /* 0x0000000302ff7812 */ /* 0x000fe20007824851 */
[----:B------:R-:W-:Y:S01]  /*6450*/  @!UPT UIADD3 URZ, UPT, UPT, URZ, URZ, URZ ;  /* 0x000000fffffff290 */ /* 0x000fe2000fffe0ff */
[----:B----4-:R-:W-:Y:S11]  /*6460*/  @P0 BRA `(.L_x_104) ;  /* 0x0000000000080947 */ /* 0x010ff60003800000 */
[----:B------:R-:W1:Y:S02]  /*6470*/  SYNCS.PHASECHK.TRANS64.TRYWAIT P0, [R99+URZ+0xd0], R0 ;  /* 0x0000d000630075a7 */ /* 0x000e6400080011ff */
[----:B-1----:R-:W-:Y:S05]  /*6480*/  @!P0 BRA `(.L_x_105) ;  /* 0x0000003c00848947 */ /* 0x002fea0003800000 */
.L_x_104:
[----:B------:R-:W-:Y:S05]  /*6490*/  @!P1 BRA `(.L_x_106) ;  /* 0x0000000000409947 */ /* 0x000fea0003800000 */
[----:B------:R-:W4:Y:S01]  /*64a0*/  LDCU.64 UR8, c[0x4][0x70] ;  /* 0x01000e00ff0877ac */ /* 0x000f220008000a00 */
[----:B------:R-:W-:Y:S01]  /*64b0*/  MOV R3, 0x0 ;  /* 0x0000000000037802 */ /* 0x000fe20000000f00 */
[----:B------:R-:W-:Y:S02]  /*64c0*/  HFMA2 R12, -RZ, RZ, 0, 5.9604644775390625e-08 ;  /* 0x00000001ff0c7431 */ /* 0x000fe400000001ff */
[----:B------:R-:W-:Y:S02]  /*64d0*/  IMAD.MOV.U32 R8, RZ, RZ, 0x192 ;  /* 0x00000192ff087424 */ /* 0x000fe400078e00ff */
[----:B------:R-:W-:Y:S01]  /*64e0*/  IMAD.MOV.U32 R13, RZ, RZ, RZ ;  /* 0x000000ffff0d7224 */ /* 0x000fe200078e00ff */
[----:B------:R-:W5:Y:S01]  /*64f0*/  LDCU.64 UR6, c[0x4][0x78] ;  /* 0x01000f00ff0677ac */ /* 0x000f620008000a00 */
[----:B------:R-:W1:Y:S01]  /*6500*/  LDC.64 R2, c[0x4][R3] ;  /* 0x0100000003027b82 */ /* 0x000e620000000a00 */
[----:B------:R-:W2:Y:S01]  /*6510*/  LDCU.64 UR4, c[0x4][0x10] ;  /* 0x01000200ff0477ac */ /* 0x000ea20008000a00 */
[----:B----4-:R-:W-:Y:S01]  /*6520*/  MOV R5, UR9 ;  /* 0x0000000900057c02 */ /* 0x010fe20008000f00 */
[----:B------:R-:W-:Y:S01]  /*6530*/  IMAD.U32 R4, RZ, RZ, UR8 ;  /* 0x00000008ff047e24 */ /* 0x000fe2000f8e00ff */
[----:B-----5:R-:W-:Y:S01]  /*6540*/  MOV R7, UR7 ;  /* 0x0000000700077c02 */ /* 0x020fe20008000f00 */
[----:B------:R-:W-:Y:S01]  /*6550*/  IMAD.U32 R6, RZ, RZ, UR6 ;  /* 0x00000006ff067e24 */ /* 0x000fe2000f8e00ff */
[----:B--2---:R-:W-:Y:S01]  /*6560*/  MOV R11, UR5 ;  /* 0x00000005000b7c02 */ /* 0x004fe20008000f00 */
[----:B------:R-:W-:Y:S02]  /*6570*/  IMAD.U32 R10, RZ, RZ, UR4 ;  /* 0x00000004ff0a7e24 */ /* 0x000fe4000f8e00ff */
[----:B------:R-:W-:Y:S07]  /*6580*/  LEPC R20, `(.L_x_106) ;  /* 0x000000001014794e */ /* 0x000fee0000000000 */
[----:B-1-3--:R-:W-:Y:S05]  /*6590*/  CALL.ABS.NOINC R2 ;  /* 0x0000000002007343 */ /* 0x00afea0003c00000 */
.L_x_106:
[----:B------:R-:W-:Y:S05]  /*65a0*/  WARPSYNC.ALL ;  /* 0x0000000000007948 */ /* 0x000fea0003800000 */
[----:B------:R-:W-:Y:S01]  /*65b0*/  R2UR UR4, R39 ;  /* 0x00000000270472ca */ /* 0x000fe200000e0000 */
[--C-:B------:R-:W-:Y:S01]  /*65c0*/  HADD2.F32 R40, -RZ, R48.reuse.H0_H0 ;  /* 0x20000030ff287230 */ /* 0x100fe20000004100 */
[----:B------:R-:W-:Y:S01]  /*65d0*/  ISETP.NE.AND P0, PT, R95, RZ, PT ;  /* 0x000000ff5f00720c */ /* 0x000fe20003f05270 */
[----:B------:R-:W-:Y:S01]  /*65e0*/  HADD2.F32 R43, -RZ, R48.H1_H1 ;  /* 0x30000030ff2b7230 */ /* 0x000fe20000004100 */
[----:B------:R-:W-:Y:S01]  /*65f0*/  BSSY.RECONVERGENT B0, `(.L_x_107) ;  /* 0x0000086000007945 */ /* 0x000fe20003800200 */
[----:B------:R-:W-:Y:S02]  /*6600*/  HADD2.F32 R42, -RZ, R49.H0_H0 ;  /* 0x20000031ff2a7230 */ /* 0x000fe40000004100 */
[----:B------:R-:W-:Y:S02]  /*6610*/  HADD2.F32 R45, -RZ, R51.H0_H0 ;  /* 0x20000033ff2d7230 */ /* 0x000fe40000004100 */
[----:B------:R-:W-:Y:S04]  /*6620*/  HADD2.F32 R44, -RZ, R75.H1_H1 ;  /* 0x3000004bff2c7230 */ /* 0x000fe80000004100 */
[----:B------:R-:W1:Y:S02]  /*6630*/  LDTM.x32 R4, tmem[UR4] ;  /* 0x00000004000479ee */ /* 0x000e6400082c0000 */
[C---:B-1-3--:R-:W-:Y:S01]  /*6640*/  FMUL R0, R38.reuse, R4 ;  /* 0x0000000426007220 */ /* 0x04afe20000400000 */
[C---:B------:R-:W-:Y:S01]  /*6650*/  FMUL R2, R38.reuse, R5 ;  /* 0x0000000526027220 */ /* 0x040fe20000400000 */
[C---:B------:R-:W-:Y:S01]  /*6660*/  FMUL R3, R38.reuse, R6 ;  /* 0x0000000626037220 */ /* 0x040fe20000400000 */
[C---:B------:R-:W-:Y:S01]  /*6670*/  FMUL R7, R38.reuse, R7 ;  /* 0x0000000726077220 */ /* 0x040fe20000400000 */
[C---:B------:R-:W-:Y:S01]  /*6680*/  FFMA R0, R41.reuse, R40, R0 ;  /* 0x0000002829007223 */ /* 0x040fe20000000000 */
[----:B------:R-:W-:Y:S02]  /*6690*/  HADD2.F32 R40, -RZ, R49.H1_H1 ;  /* 0x30000031ff287230 */ /* 0x000fe40000004100 */
[C---:B------:R-:W-:Y:S01]  /*66a0*/  FFMA R2, R41.reuse, R43, R2 ;  /* 0x0000002b29027223 */ /* 0x040fe20000000002 */
[C---:B------:R-:W-:Y:S01]  /*66b0*/  FFMA R3, R41.reuse, R42, R3 ;  /* 0x0000002a29037223 */ /* 0x040fe20000000003 */
[--C-:B------:R-:W-:Y:S02]  /*66c0*/  HADD2.F32 R43, -RZ, R50.reuse.H0_H0 ;  /* 0x20000032ff2b7230 */ /* 0x100fe40000004100 */
[----:B------:R-:W-:Y:S01]  /*66d0*/  FMUL R4, R38, R8 ;  /* 0x0000000826047220 */ /* 0x000fe20000400000 */
[----:B------:R-:W-:Y:S01]  /*66e0*/  HADD2.F32 R42, -RZ, R50.H1_H1 ;  /* 0x30000032ff2a7230 */ /* 0x000fe20000004100 */
[----:B------:R-:W-:Y:S01]  /*66f0*/  F2FP.F16.F32.PACK_AB R52, R2, R0 ;  /* 0x000000000234723e */ /* 0x000fe200000000ff */
[C---:B------:R-:W-:Y:S01]  /*6700*/  FFMA R7, R41.reuse, R40, R7 ;  /* 0x0000002829077223 */ /* 0x040fe20000000007 */
[----:B------:R-:W-:Y:S01]  /*6710*/  FFMA R4, R41, R43, R4 ;  /* 0x0000002b29047223 */ /* 0x000fe20000000004 */
[C---:B------:R-:W-:Y:S01]  /*6720*/  FMUL R5, R38.reuse, R9 ;  /* 0x0000000926057220 */ /* 0x040fe20000400000 */
[C---:B------:R-:W-:Y:S01]  /*6730*/  FMUL R6, R38.reuse, R10 ;  /* 0x0000000a26067220 */ /* 0x040fe20000400000 */
[----:B------:R-:W-:Y:S01]  /*6740*/  HADD2.F32 R40, -RZ, R51.H1_H1 ;  /* 0x30000033ff287230 */ /* 0x000fe20000004100 */
[----:B------:R-:W-:Y:S01]  /*6750*/  F2FP.F16.F32.PACK_AB R53, R7, R3 ;  /* 0x000000030735723e */ /* 0x000fe200000000ff */
[C---:B------:R-:W-:Y:S01]  /*6760*/  FFMA R5, R41.reuse, R42, R5 ;  /* 0x0000002a29057223 */ /* 0x040fe20000000005 */
[----:B------:R-:W-:Y:S01]  /*6770*/  FFMA R6, R41, R45, R6 ;  /* 0x0000002d29067223 */ /* 0x000fe20000000006 */
[C---:B------:R-:W-:Y:S01]  /*6780*/  FMUL R11, R38.reuse, R11 ;  /* 0x0000000b260b7220 */ /* 0x040fe20000400000 */
[--C-:B------:R-:W-:Y:S02]  /*6790*/  HADD2.F32 R43, -RZ, R56.reuse.H0_H0 ;  /* 0x20000038ff2b7230 */ /* 0x100fe40000004100 */
[C---:B------:R-:W-:Y:S01]  /*67a0*/  FMUL R8, R38.reuse, R12 ;  /* 0x0000000c26087220 */ /* 0x040fe20000400000 */
[----:B------:R-:W-:Y:S01]  /*67b0*/  F2FP.F16.F32.PACK_AB R54, R5, R4 ;  /* 0x000000040536723e */ /* 0x000fe200000000ff */
[C---:B------:R-:W-:Y:S01]  /*67c0*/  FFMA R11, R41.reuse, R40, R11 ;  /* 0x00000028290b7223 */ /* 0x040fe2000000000b */
[----:B------:R-:W-:Y:S02]  /*67d0*/  HADD2.F32 R40, -RZ, R56.H1_H1 ;  /* 0x30000038ff287230 */ /* 0x000fe40000004100 */
[----:B------:R-:W-:Y:S01]  /*67e0*/  FFMA R8, R41, R43, R8 ;  /* 0x0000002b29087223 */ /* 0x000fe20000000008 */
[C---:B------:R-:W-:Y:S01]  /*67f0*/  FMUL R9, R38.reuse, R13 ;  /* 0x0000000d26097220 */ /* 0x040fe20000400000 */
[--C-:B------:R-:W-:Y:S01]  /*6800*/  HADD2.F32 R45, -RZ, R57.reuse.H0_H0 ;  /* 0x20000039ff2d7230 */ /* 0x100fe20000004100 */
[----:B------:R-:W-:Y:S01]  /*6810*/  F2FP.F16.F32.PACK_AB R55, R11, R6 ;  /* 0x000000060b37723e */ /* 0x000fe200000000ff */
[C---:B------:R-:W-:Y:S01]  /*6820*/  FMUL R10, R38.reuse, R14 ;  /* 0x0000000e260a7220 */ /* 0x040fe20000400000 */
[----:B------:R-:W-:Y:S02]  /*6830*/  HADD2.F32 R42, -RZ, R57.H1_H1 ;  /* 0x30000039ff2a7230 */ /* 0x000fe40000004100 */
[C---:B------:R-:W-:Y:S01]  /*6840*/  FFMA R9, R41.reuse, R40, R9 ;  /* 0x0000002829097223 */ /* 0x040fe20000000009 */
[C---:B------:R-:W-:Y:S01]  /*6850*/  FMUL R15, R38.reuse, R15 ;  /* 0x0000000f260f7220 */ /* 0x040fe20000400000 */
[----:B------:R1:W-:Y:S01]  /*6860*/  STS.128 [R93], R52 ;  /* 0x000000345d007388 */ /* 0x0003e20000000c00 */
[----:B------:R-:W-:Y:S01]  /*6870*/  FFMA R10, R41, R45, R10 ;  /* 0x0000002d290a7223 */ /* 0x000fe2000000000a */
[--C-:B------:R-:W-:Y:S01]  /*6880*/  HADD2.F32 R40, -RZ, R58.reuse.H0_H0 ;  /* 0x2000003aff287230 */ /* 0x100fe20000004100 */
[----:B------:R-:W-:Y:S01]  /*6890*/  F2FP.F16.F32.PACK_AB R68, R9, R8 ;  /* 0x000000080944723e */ /* 0x000fe200000000ff */
[----:B------:R-:W-:Y:S01]  /*68a0*/  FFMA R15, R41, R42, R15 ;  /* 0x0000002a290f7223 */ /* 0x000fe2000000000f */
[C---:B------:R-:W-:Y:S01]  /*68b0*/  FMUL R12, R38.reuse, R16 ;  /* 0x00000010260c7220 */ /* 0x040fe20000400000 */
[----:B------:R-:W-:Y:S02]  /*68c0*/  HADD2.F32 R42, -RZ, R58.H1_H1 ;  /* 0x3000003aff2a7230 */ /* 0x000fe40000004100 */
[C---:B------:R-:W-:Y:S01]  /*68d0*/  FMUL R13, R38.reuse, R17 ;  /* 0x00000011260d7220 */ /* 0x040fe20000400000 */
[--C-:B------:R-:W-:Y:S01]  /*68e0*/  HADD2.F32 R43, -RZ, R59.reuse.H0_H0 ;  /* 0x2000003bff2b7230 */ /* 0x100fe20000004100 */
[----:B------:R-:W-:Y:S01]  /*68f0*/  F2FP.F16.F32.PACK_AB R69, R15, R10 ;  /* 0x0000000a0f45723e */ /* 0x000fe200000000ff */
[C---:B------:R-:W-:Y:S01]  /*6900*/  FFMA R12, R41.reuse, R40, R12 ;  /* 0x00000028290c7223 */ /* 0x040fe2000000000c */
[C---:B------:R-:W-:Y:S01]  /*6910*/  FFMA R13, R41.reuse, R42, R13 ;  /* 0x0000002a290d7223 */ /* 0x040fe2000000000d */
[C---:B------:R-:W-:Y:S01]  /*6920*/  FMUL R14, R38.reuse, R18 ;  /* 0x00000012260e7220 */ /* 0x040fe20000400000 */
[----:B------:R-:W-:Y:S02]  /*6930*/  HADD2.F32 R40, -RZ, R59.H1_H1 ;  /* 0x3000003bff287230 */ /* 0x000fe40000004100 */
[C---:B------:R-:W-:Y:S01]  /*6940*/  FMUL R19, R38.reuse, R19 ;  /* 0x0000001326137220 */ /* 0x040fe20000400000 */
[C---:B------:R-:W-:Y:S01]  /*6950*/  FMUL R16, R38.reuse, R20 ;  /* 0x0000001426107220 */ /* 0x040fe20000400000 */
[C---:B------:R-:W-:Y:S01]  /*6960*/  FFMA R14, R41.reuse, R43, R14 ;  /* 0x0000002b290e7223 */ /* 0x040fe2000000000e */
[--C-:B------:R-:W-:Y:S02]  /*6970*/  HADD2.F32 R43, -RZ, R64.reuse.H0_H0 ;  /* 0x20000040ff2b7230 */ /* 0x100fe40000004100 */
[C---:B------:R-:W-:Y:S01]  /*6980*/  FFMA R19, R41.reuse, R40, R19 ;  /* 0x0000002829137223 */ /* 0x040fe20000000013 */
[----:B------:R-:W-:Y:S02]  /*6990*/  HADD2.F32 R42, -RZ, R64.H1_H1 ;  /* 0x30000040ff2a7230 */ /* 0x000fe40000004100 */
[C---:B------:R-:W-:Y:S01]  /*69a0*/  FMUL R17, R38.reuse, R21 ;  /* 0x0000001526117220 */ /* 0x040fe20000400000 */
[--C-:B------:R-:W-:Y:S02]  /*69b0*/  HADD2.F32 R45, -RZ, R65.reuse.H0_H0 ;  /* 0x20000041ff2d7230 */ /* 0x100fe40000004100 */
[C---:B------:R-:W-:Y:S01]  /*69c0*/  FMUL R18, R38.reuse, R22 ;  /* 0x0000001626127220 */ /* 0x040fe20000400000 */
[----:B------:R-:W-:Y:S02]  /*69d0*/  HADD2.F32 R40, -RZ, R65.H1_H1 ;  /* 0x30000041ff287230 */ /* 0x000fe40000004100 */
[C---:B------:R-:W-:Y:S01]  /*69e0*/  FMUL R23, R38.reuse, R23 ;  /* 0x0000001726177220 */ /* 0x040fe20000400000 */
[C---:B------:R-:W-:Y:S01]  /*69f0*/  FFMA R16, R41.reuse, R43, R16 ;  /* 0x0000002b29107223 */ /* 0x040fe20000000010 */
[C---:B------:R-:W-:Y:S01]  /*6a00*/  FFMA R17, R41.reuse, R42, R17 ;  /* 0x0000002a29117223 */ /* 0x040fe20000000011 */
[C---:B------:R-:W-:Y:S01]  /*6a10*/  FFMA R18, R41.reuse, R45, R18 ;  /* 0x0000002d29127223 */ /* 0x040fe20000000012 */
[C---:B------:R-:W-:Y:S01]  /*6a20*/  FFMA R23, R41.reuse, R40, R23 ;  /* 0x0000002829177223 */ /* 0x040fe20000000017 */
[--C-:B------:R-:W-:Y:S02]  /*6a30*/  HADD2.F32 R43, -RZ, R66.reuse.H0_H0 ;  /* 0x20000042ff2b7230 */ /* 0x100fe40000004100 */
[C---:B------:R-:W-:Y:S01]  /*6a40*/  FMUL R20, R38.reuse, R24 ;  /* 0x0000001826147220 */ /* 0x040fe20000400000 */
        /* <DEDUP_REMOVED lines=9> */
[----:B------:R-:W-:Y:S01]  /*6ae0*/  FFMA R27, R41, R42, R27 ;  /* 0x0000002a291b7223 */ /* 0x000fe2000000001b */
[--C-:B------:R-:W-:Y:S02]  /*6af0*/  HADD2.F32 R40, -RZ, R72.reuse.H0_H0 ;  /* 0x20000048ff287230 */ /* 0x100fe40000004100 */
[C---:B------:R-:W-:Y:S01]  /*6b00*/  FMUL R24, R38.reuse, R28 ;  /* 0x0000001c26187220 */ /* 0x040fe20000400000 */
[----:B------:R-:W-:Y:S02]  /*6b10*/  HADD2.F32 R42, -RZ, R72.H1_H1 ;  /* 0x30000048ff2a7230 */ /* 0x000fe40000004100 */
[C---:B------:R-:W-:Y:S01]  /*6b20*/  FMUL R25, R38.reuse, R29 ;  /* 0x0000001d26197220 */ /* 0x040fe20000400000 */
[--C-:B------:R-:W-:Y:S02]  /*6b30*/  HADD2.F32 R43, -RZ, R73.reuse.H0_H0 ;  /* 0x20000049ff2b7230 */ /* 0x100fe40000004100 */
[C---:B------:R-:W-:Y:S01]  /*6b40*/  FMUL R26, R38.reuse, R30 ;  /* 0x0000001e261a7220 */ /* 0x040fe20000400000 */
[----:B------:R-:W-:Y:S01]  /*6b50*/  F2FP.F16.F32.PACK_AB R70, R13, R12 ;  /* 0x0000000c0d46723e */ /* 0x000fe200000000ff */
[----:B------:R-:W-:Y:S01]  /*6b60*/  FFMA R24, R41, R40, R24 ;  /* 0x0000002829187223 */ /* 0x000fe20000000018 */
[----:B------:R-:W-:Y:S01]  /*6b70*/  F2FP.F16.F32.PACK_AB R71, R19, R14 ;  /* 0x0000000e1347723e */ /* 0x000fe200000000ff */
[C---:B------:R-:W-:Y:S01]  /*6b80*/  FFMA R25, R41.reuse, R42, R25 ;  /* 0x0000002a29197223 */ /* 0x040fe20000000019 */
[C---:B------:R-:W-:Y:S01]  /*6b90*/  FFMA R26, R41.reuse, R43, R26 ;  /* 0x0000002b291a7223 */ /* 0x040fe2000000001a */
[----:B------:R-:W-:Y:S02]  /*6ba0*/  HADD2.F32 R40, -RZ, R73.H1_H1 ;  /* 0x30000049ff287230 */ /* 0x000fe40000004100 */
[C---:B------:R-:W-:Y:S01]  /*6bb0*/  FMUL R31, R38.reuse, R31 ;  /* 0x0000001f261f7220 */ /* 0x040fe20000400000 */
[----:B------:R1:W-:Y:S01]  /*6bc0*/  STS.128 [R92+0x10], R68 ;  /* 0x000010445c007388 */ /* 0x0003e20000000c00 */
[--C-:B------:R-:W-:Y:S02]  /*6bd0*/  HADD2.F32 R43, -RZ, R74.reuse.H0_H0 ;  /* 0x2000004aff2b7230 */ /* 0x100fe40000004100 */
[C---:B------:R-:W-:Y:S01]  /*6be0*/  FMUL R28, R38.reuse, R32 ;  /* 0x00000020261c7220 */ /* 0x040fe20000400000 */
[----:B------:R-:W-:Y:S02]  /*6bf0*/  HADD2.F32 R42, -RZ, R74.H1_H1 ;  /* 0x3000004aff2a7230 */ /* 0x000fe40000004100 */
[C---:B------:R-:W-:Y:S01]  /*6c00*/  FMUL R29, R38.reuse, R33 ;  /* 0x00000021261d7220 */ /* 0x040fe20000400000 */
[----:B------:R-:W-:Y:S02]  /*6c10*/  HADD2.F32 R45, -RZ, R75.H0_H0 ;  /* 0x2000004bff2d7230 */ /* 0x000fe40000004100 */
[C---:B------:R-:W-:Y:S01]  /*6c20*/  FMUL R30, R38.reuse, R34 ;  /* 0x00000022261e7220 */ /* 0x040fe20000400000 */
[----:B------:R-:W-:Y:S01]  /*6c30*/  FFMA R31, R41, R40, R31 ;  /* 0x00000028291f7223 */ /* 0x000fe2000000001f */
[----:B------:R-:W-:Y:S01]  /*6c40*/  FMUL R35, R38, R35 ;  /* 0x0000002326237220 */ /* 0x000fe20000400000 */
[----:B------:R-:W-:Y:S01]  /*6c50*/  F2FP.F16.F32.PACK_AB R100, R17, R16 ;  /* 0x000000101164723e */ /* 0x000fe200000000ff */
[----:B------:R-:W-:Y:S01]  /*6c60*/  FFMA R28, R41, R43, R28 ;  /* 0x0000002b291c7223 */ /* 0x000fe2000000001c */
[----:B------:R-:W-:Y:S01]  /*6c70*/  F2FP.F16.F32.PACK_AB R101, R23, R18 ;  /* 0x000000121765723e */ /* 0x000fe200000000ff */
[----:B------:R-:W-:Y:S01]  /*6c80*/  FFMA R29, R41, R42, R29 ;  /* 0x0000002a291d7223 */ /* 0x000fe2000000001d */
[----:B------:R-:W-:Y:S01]  /*6c90*/  F2FP.F16.F32.PACK_AB R102, R21, R20 ;  /* 0x000000141566723e */ /* 0x000fe200000000ff */
[----:B------:R-:W-:Y:S01]  /*6ca0*/  FFMA R30, R41, R45, R30 ;  /* 0x0000002d291e7223 */ /* 0x000fe2000000001e */
[----:B------:R-:W-:Y:S01]  /*6cb0*/  F2FP.F16.F32.PACK_AB R103, R27, R22 ;  /* 0x000000161b67723e */ /* 0x000fe200000000ff */
[----:B------:R-:W-:Y:S01]  /*6cc0*/  FFMA R35, R41, R44, R35 ;  /* 0x0000002c29237223 */ /* 0x000fe20000000023 */
[----:B------:R-:W-:Y:S02]  /*6cd0*/  F2FP.F16.F32.PACK_AB R104, R25, R24 ;  /* 0x000000181968723e */ /* 0x000fe400000000ff */
[----:B------:R-:W-:Y:S01]  /*6ce0*/  F2FP.F16.F32.PACK_AB R105, R31, R26 ;  /* 0x0000001a1f69723e */ /* 0x000fe200000000ff */
[----:B------:R1:W-:Y:S01]  /*6cf0*/  STS.128 [R91+0x20], R100 ;  /* 0x000020645b007388 */ /* 0x0003e20000000c00 */
[----:B------:R-:W-:Y:S02]  /*6d00*/  F2FP.F16.F32.PACK_AB R106, R29, R28 ;  /* 0x0000001c1d6a723e */ /* 0x000fe400000000ff */
[----:B------:R-:W-:Y:S05]  /*6d10*/  F2FP.F16.F32.PACK_AB R107, R35, R30 ;  /* 0x0000001e236b723e */ /* 0x000fea00000000ff */
[----:B------:R1:W-:Y:S01]  /*6d20*/  STS.128 [R87+0x30], R104 ;  /* 0x0000306857007388 */ /* 0x0003e20000000c00 */
[----:B------:R-:W-:Y:S01]  /*6d30*/  @!PT LDS RZ, [RZ] ;  /* 0x00000000fffff984 */ /* 0x000fe20000000800 */
[----:B------:R-:W-:Y:S01]  /*6d40*/  @!PT LDS RZ, [RZ] ;  /* 0x00000000fffff984 */ /* 0x000fe20000000800 */
[----:B------:R-:W-:Y:S01]  /*6d50*/  @!PT LDS RZ, [RZ] ;  /* 0x00000000fffff984 */ /* 0x000fe20000000800 */
[----:B------:R-:W-:Y:S01]  /*6d60*/  @!PT LDS RZ, [RZ] ;  /* 0x00000000fffff984 */ /* 0x000fe20000000800 */
[----:B------:R3:W-:Y:S07]  /*6d70*/  MEMBAR.ALL.CTA ;  /* 0x0000000000007992 */ /* 0x0007ee0000008000 */
[----:B---3--:R-:W3:Y:S02]  /*6d80*/  FENCE.VIEW.ASYNC.S ;  /* 0x00000000000073c6 */ /* 0x008ee40000000000 */
[----:B---3--:R-:W-:Y:S06]  /*6d90*/  BAR.SYNC.DEFER_BLOCKING 0x1, 0x80 ;  /* 0x0042000000007b1d */ /* 0x008fec0000010000 */
[----:B------:R-:W-:Y:S05]  /*6da0*/  @P0 BRA `(.L_x_108) ;  /* 0x0000000000280947 */ /* 0x000fea0003800000 */
[----:B------:R-:W3:Y:S01]  /*6db0*/  LDCU.64 UR6, c[0x0][0x348] ;  /* 0x00006900ff0677ac */ /* 0x000ee20008000a00 */
[----:B------:R-:W-:Y:S01]  /*6dc0*/  UIADD3 UR4, UPT, UPT, UR44, 0x200, URZ ;  /* 0x000002002c047890 */ /* 0x000fe2000fffe0ff */
[----:B------:R-:W-:Y:S05]  /*6dd0*/  UMOV UR51, UR36 ;  /* 0x0000002400337c82 */ /* 0x000fea0008000000 */
[----:B------:R-:W-:Y:S04]  /*6de0*/  MOV R84, UR4 ;  /* 0x0000000400547c02 */ /* 0x000fe80008000f00 */
[----:B------:R-:W-:Y:S01]  /*6df0*/  R2UR UR48, R84 ;  /* 0x00000000543072ca */ /* 0x000fe200000e0000 */
[----:B---3--:R-:W-:Y:S04]  /*6e00*/  UIADD3 UR4, UP0, UPT, UR6, 0x680, URZ ;  /* 0x0000068006047890 */ /* 0x008fe8000ff1e0ff */
[----:B------:R-:W-:Y:S09]  /*6e10*/  UIADD3.X UR5, UPT, UPT, URZ, UR7, URZ, UP0, !UPT ;  /* 0x00000007ff057290 */ /* 0x000ff200087fe4ff */
[----:B------:R3:W-:Y:S01]  /*6e20*/  UTMASTG.3D [UR48], [UR4] ;  /* 0x00000030040073b5 */ /* 0x0007e20008010000 */
[----:B------:R0:W-:Y:S01]  /*6e30*/  UTMACMDFLUSH ;  /* 0x00000000000079b7 */ /* 0x0001e20000000000 */
[----:B---3--:R-:W-:Y:S04]  /*6e40*/  DEPBAR.LE SB0, 0x1 ;  /* 0x000080400000791a */ /* 0x008fe80000000000 */
.L_x_108:
[----:B------:R-:W-:Y:S05]  /*6e50*/  BSYNC.RECONVERGENT B0 ;  /* 0x0000000000007941 */ /* 0x000fea0003800200 */
.L_x_107:
[----:B------:R-:W-:Y:S01]  /*6e60*/  BAR.SYNC.DEFER_BLOCKING 0x1, 0x80 ;  /* 0x0042000000007b1d */ /* 0x000fe20000010000 */
[----:B------:R-:W-:Y:S01]  /*6e70*/  ISETP.NE.AND P1, PT, R98, RZ, PT ;  /* 0x000000ff6200720c */ /* 0x000fe20003f25270 */
[----:B------:R-:W-:Y:S01]  /*6e80*/  UISETP.NE.AND UP0, UPT, UR52, URZ, UPT ;  /* 0x000000ff3400728c */ /* 0x000fe2000bf05270 */
[----:B------:R-:W-:Y:S11]  /*6e90*/  LEA R3, R46, UR44, 0x3 ;  /* 0x0000002c2e037c11 */ /* 0x000ff6000f8e18ff */
[----:B------:R-:W-:Y:S01]  /*6ea0*/  @P1 SHF.L.U32 R2, R90, 0x1f, RZ ;  /* 0x0000001f5a021819 */ /* 0x000fe200000006ff */
[----:B------:R-:W-:Y:S06]  /*6eb0*/  BRA.U !UP0, `(.L_x_109) ;  /* 0x0000000108247547 */ /* 0x000fec000b800000 */
[----:B------:R-:W-:Y:S01]  /*6ec0*/  IMAD.U32 R5, RZ, RZ, UR46 ;  /* 0x0000002eff057e24 */ /* 0x000fe2000f8e00ff */
[----:B------:R-:W-:Y:S01]  /*6ed0*/  MOV R0, UR47 ;  /* 0x0000002f00007c02 */ /* 0x000fe20008000f00 */
[----:B------:R-:W-:Y:S03]  /*6ee0*/  UIADD3 UR4, UPT, UPT, UR46, 0x1, URZ ;  /* 0x000000012e047890 */ /* 0x000fe6000fffe0ff */
[----:B------:R-:W-:Y:S01]  /*6ef0*/  @P1 LEA R5, R5, UR44, 0x3 ;  /* 0x0000002c05051c11 */ /* 0x000fe2000f8e18ff */
[----:B------:R-:W-:Y:S04]  /*6f00*/  UISETP.NE.AND UP0, UPT, UR4, 0x4, UPT ;  /* 0x000000040400788c */ /* 0x000fe8000bf05270 */
[----:B------:R-:W-:Y:S01]  /*6f10*/  @P1 VIADD R5, R5, 0x80 ;  /* 0x0000008005051836 */ /* 0x000fe20000000000 */
[----:B------:R-:W-:Y:S04]  /*6f20*/  USEL UR46, UR4, URZ, UP0 ;  /* 0x000000ff042e7287 */ /* 0x000fe80008000000 */
[----:B------:R-:W-:Y:S04]  /*6f30*/  @P1 PRMT R0, R0, 0x654, R5 ;  /* 0x0000065400001816 */ /* 0x000fe80000000005 */
[----:B------:R3:W-:Y:S04]  /*6f40*/  @P1 SYNCS.ARRIVE.TRANS64.RED.A1T0 RZ, [R0+URZ], RZ ;  /* 0x000000ff00ff19a7 */ /* 0x0007e800081004ff */
.L_x_109:
[----:B------:R-:W4:Y:S01]  /*6f50*/  @P1 SYNCS.PHASECHK.TRANS64.TRYWAIT P0, [R3+URZ+0x60], R2 ;  /* 0x00006002030015a7 */ /* 0x000f2200080011ff */
[----:B------:R-:W-:Y:S01]  /*6f60*/  BSSY B1, `(.L_x_110) ;  /* 0x0000016000017945 */ /* 0x000fe20003800000 */
[----:B----4-:R-:W-:Y:S03]  /*6f70*/  @P1 SEL R47, RZ, 0x1, !P0 ;  /* 0x00000001ff2f1807 */ /* 0x010fe60004000000 */
[----:B------:R-:W-:Y:S05]  /*6f80*/  @!P1 BRA `(.L_x_111) ;  /* 0x00000000004c9947 */ /* 0x000fea0003800000 */
[----:B------:R-:W-:Y:S01]  /*6f90*/  ISETP.NE.AND P0, PT, R47, RZ, PT ;  /* 0x000000ff2f00720c */ /* 0x000fe20003f05270 */
[----:B------:R-:W-:Y:S01]  /*6fa0*/  BSSY B0, `(.L_x_112) ;  /* 0x000000b000007945 */ /* 0x000fe20003800000 */
[----:B------:R-:W-:Y:S11]  /*6fb0*/  ISETP.NE.AND P1, PT, R60, RZ, PT ;  /* 0x000000ff3c00720c */ /* 0x000ff60003f25270 */
[----:B------:R-:W-:Y:S02]  /*6fc0*/  @!UPT UIADD3 URZ, UPT, UPT, URZ, URZ, URZ ;  /* 0x000000fffffff290 */ /* 0x000fe4000fffe0ff */
[C---:B------:R-:W-:Y:S01]  /*6fd0*/  @P1 IMAD R6, R46.reuse, 0x2000, R93 ;  /* 0x000020002e061824 */ /* 0x040fe200078e025d */
[C---:B------:R-:W-:Y:S01]  /*6fe0*/  @P1 LEA R4, R46.reuse, R91, 0xd ;  /* 0x0000005b2e041211 */ /* 0x040fe200078e68ff */
[C---:B------:R-:W-:Y:S02]  /*6ff0*/  @P1 IMAD R5, R46.reuse, 0x2000, R92 ;  /* 0x000020002e051824 */ /* 0x040fe400078e025c */
[----:B------:R-:W-:Y:S01]  /*7000*/  @P1 IMAD R2, R46, 0x2000, R87 ;  /* 0x000020002e021824 */ /* 0x000fe200078e0257 */
[----:B------:R-:W-:Y:S06]  /*7010*/  @P0 BRA `(.L_x_113) ;  /* 0x00000000000c0947 */ /* 0x000fec0003800000 */
[----:B---3--:R-:W-:Y:S04]  /*7020*/  SHF.L.U32 R0, R90, 0x1f, RZ ;  /* 0x0000001f5a007819 */ /* 0x008fe800000006ff */
[----:B------:R-:W3:Y:S02]  /*7030*/  SYNCS.PHASECHK.TRANS64.TRYWAIT P0, [R3+URZ+0x60], R0 ;  /* 0x00006000030075a7 */ /* 0x000ee400080011ff */
[----:B---3--:R-:W-:Y:S05]  /*7040*/  @!P0 BRA `(.L_x_114) ;  /* 0x0000003000a88947 */ /* 0x008fea0003800000 */
.L_x_113:
[----:B------:R-:W-:Y:S05]  /*7050*/  BSYNC B0 ;  /* 0x0000000000007941 */ /* 0x000fea0003800000 */
.L_x_112:
[----:B------:R-:W-:Y:S02]  /*7060*/  ISETP.NE.AND P0, PT, R60, RZ, PT ;  /* 0x000000ff3c00720c */ /* 0x000fe40003f05270 */
[----:B------:R-:W-:Y:S11]  /*7070*/  IADD3 R46, PT, PT, R46, 0x1, RZ ;  /* 0x000000012e2e7810 */ /* 0x000ff60007ffe0ff */
[----:B------:R4:W1:Y:S04]  /*7080*/  @P0 LDS.128 R48, [R6] ;  /* 0x0000000006300984 */ /* 0x0008680000000c00 */
[----:B------:R4:W1:Y:S04]  /*7090*/  @P0 LDS.128 R56, [R5+0x10] ;  /* 0x0000100005380984 */ /* 0x0008680000000c00 */
[----:B------:R4:W1:Y:S04]  /*70a0*/  @P0 LDS.128 R64, [R4+0x20] ;  /* 0x0000200004400984 */ /* 0x0008680000000c00 */
[----:B------:R4:W1:Y:S02]  /*70b0*/  @P0 LDS.128 R72, [R2+0x30] ;  /* 0x0000300002480984 */ /* 0x0008640000000c00 */
.L_x_111:
[----:B------:R-:W-:Y:S05]  /*70c0*/  BSYNC B1 ;  /* 0x0000000000017941 */ /* 0x000fea0003800000 */
.L_x_110:
[----:B---3--:R-:W-:Y:S05]  /*70d0*/  VIADD R0, R39, 0x20 ;  /* 0x0000002027007836 */ /* 0x008fea0000000000 */
[----:B------:R-:W-:Y:S04]  /*70e0*/  SHF.R.U32.HI R0, RZ, 0x15, R0 ;  /* 0x00000015ff007819 */ /* 0x000fe80000011600 */
[----:B------:R-:W-:Y:S11]  /*70f0*/  LOP3.LUT P0, RZ, R0, 0x3, R81, 0x48, !PT ;  /* 0x0000000300ff7812 */ /* 0x000ff60007804851 */
[----:B------:R-:W-:Y:S02]  /*7100*/  @!UPT UIADD3 URZ, UPT, UPT, URZ, URZ, URZ ;  /* 0x000000fffffff290 */ /* 0x000fe4000fffe0ff */
[----:B------:R-:W-:Y:S05]  /*7110*/  @!P0 BRA `(.L_x_115) ;  /* 0x0000000000408947 */ /* 0x000fea0003800000 */
[----:B------:R-:W3:Y:S01]  /*7120*/  LDCU.64 UR8, c[0x4][0x70] ;  /* 0x01000e00ff0877ac */ /* 0x000ee20008000a00 */
[----:B------:R-:W-:Y:S01]  /*7130*/  MOV R3, 0x0 ;  /* 0x0000000000037802 */ /* 0x000fe20000000f00 */
[----:B------:R-:W-:Y:S02]  /*7140*/  HFMA2 R12, -RZ, RZ, 0, 5.9604644775390625e-08 ;  /* 0x00000001ff0c7431 */ /* 0x000fe400000001ff */
[----:B------:R-:W-:Y:S02]  /*7150*/  IMAD.MOV.U32 R8, RZ, RZ, 0x192 ;  /* 0x00000192ff087424 */ /* 0x000fe400078e00ff */
[----:B------:R-:W-:Y:S01]  /*7160*/  IMAD.MOV.U32 R13, RZ, RZ, RZ ;  /* 0x000000ffff0d7224 */ /* 0x000fe200078e00ff */
[----:B------:R-:W5:Y:S01]  /*7170*/  LDCU.64 UR6, c[0x4][0x78] ;  /* 0x01000f00ff0677ac */ /* 0x000f620008000a00 */
[----:B----4-:R-:W4:Y:S01]  /*7180*/  LDC.64 R2, c[0x4][R3] ;  /* 0x0100000003027b82 */ /* 0x010f220000000a00 */
[----:B------:R-:W2:Y:S01]  /*7190*/  LDCU.64 UR4, c[0x4][0x10] ;  /* 0x01000200ff0477ac */ /* 0x000ea20008000a00 */
[----:B---3--:R-:W-:Y:S01]  /*71a0*/  MOV R5, UR9 ;  /* 0x0000000900057c02 */ /* 0x008fe20008000f00 */
[----:B------:R-:W-:Y:S01]  /*71b0*/  IMAD.U32 R4, RZ, RZ, UR8 ;  /* 0x00000008ff047e24 */ /* 0x000fe2000f8e00ff */
[----:B-----5:R-:W-:Y:S01]  /*71c0*/  MOV R7, UR7 ;  /* 0x0000000700077c02 */ /* 0x020fe20008000f00 */
[----:B------:R-:W-:Y:S01]  /*71d0*/  IMAD.U32 R6, RZ, RZ, UR6 ;  /* 0x00000006ff067e24 */ /* 0x000fe2000f8e00ff */
[----:B--2---:R-:W-:Y:S01]  /*71e0*/  MOV R11, UR5 ;  /* 0x00000005000b7c02 */ /* 0x004fe20008000f00 */
[----:B------:R-:W-:Y:S02]  /*71f0*/  IMAD.U32 R10, RZ, RZ, UR4 ;  /* 0x00000004ff0a7e24 */ /* 0x000fe4000f8e00ff */
[----:B------:R-:W-:Y:S07]  /*7200*/  LEPC R20, `(.L_x_115) ;  /* 0x000000001014794e */ /* 0x000fee0000000000 */
[----:B-1--4-:R-:W-:Y:S05]  /*7210*/  CALL.ABS.NOINC R2 ;  /* 0x0000000002007343 */ /* 0x012fea0003c00000 */
.L_x_115:
[----:B------:R-:W-:Y:S05]  /*7220*/  WARPSYNC.ALL ;  /* 0x0000000000007948 */ /* 0x000fea0003800000 */
[----:B------:R-:W-:Y:S01]  /*7230*/  R2UR UR4, R39 ;  /* 0x00000000270472ca */ /* 0x000fe200000e0000 */
[--C-:B-1----:R-:W-:Y:S01]  /*7240*/  HADD2.F32 R40, -RZ, R48.reuse.H0_H0 ;  /* 0x20000030ff287230 */ /* 0x102fe20000004100 */
[----:B------:R-:W-:Y:S01]  /*7250*/  ISETP.NE.AND P6, PT, R98, RZ, PT ;  /* 0x000000ff6200720c */ /* 0x000fe20003fc5270 */
[----:B------:R-:W-:Y:S01]  /*7260*/  HADD2.F32 R43, -RZ, R48.H1_H1 ;  /* 0x30000030ff2b7230 */ /* 0x000fe20000004100 */
[----:B------:R-:W-:Y:S01]  /*7270*/  MOV R52, UR46 ;  /* 0x0000002e00347c02 */ /* 0x000fe20008000f00 */
[----:B------:R-:W-:Y:S01]  /*7280*/  HADD2.F32 R42, -RZ, R49.H1_H1 ;  /* 0x30000031ff2a7230 */ /* 0x000fe20000004100 */
[----:B------:R-:W-:Y:S01]  /*7290*/  MOV R61, UR47 ;  /* 0x0000002f003d7c02 */ /* 0x000fe20008000f00 */
[----:B------:R-:W-:Y:S01]  /*72a0*/  HADD2.F32 R45, -RZ, R51.H0_H0 ;  /* 0x20000033ff2d7230 */ /* 0x000fe20000004100 */
[----:B------:R-:W-:Y:S01]  /*72b0*/  ISETP.NE.AND P0, PT, R95, RZ, PT ;  /* 0x000000ff5f00720c */ /* 0x000fe20003f05270 */
[----:B------:R-:W-:Y:S01]  /*72c0*/  HADD2.F32 R44, -RZ, R75.H1_H1 ;  /* 0x3000004bff2c7230 */ /* 0x000fe20000004100 */
[----:B------:R-:W-:Y:S01]  /*72d0*/  BSSY.RECONVERGENT B0, `(.L_x_116) ;  /* 0x0000088000007945 */ /* 0x000fe20003800200 */
[----:B------:R-:W-:Y:S02]  /*72e0*/  LEA R62, R46, UR44, 0x3 ;  /* 0x0000002c2e3e7c11 */ /* 0x000fe4000f8e18ff */
[----:B----4-:R-:W1:Y:S02]  /*72f0*/  LDTM.x32 R4, tmem[UR4+0x20] ;  /* 0x00002004000479ee */ /* 0x010e6400082c0000 */
[----:B------:R-:W-:Y:S02]  /*7300*/  @P6 LEA R52, R52, UR44, 0x3 ;  /* 0x0000002c34346c11 */ /* 0x000fe4000f8e18ff */
[----:B------:R-:W-:Y:S02]  /*7310*/  @P6 SHF.L.U32 R63, R90, 0x1f, RZ ;  /* 0x0000001f5a3f6819 */ /* 0x000fe400000006ff */
[----:B------:R-:W-:Y:S04]  /*7320*/  @P6 IADD3 R52, PT, PT, R52, 0x80, RZ ;  /* 0x0000008034346810 */ /* 0x000fe80007ffe0ff */
[----:B------:R-:W-:Y:S01]  /*7330*/  @P6 PRMT R61, R61, 0x654, R52 ;  /* 0x000006543d3d6816 */ /* 0x000fe20000000034 */
[C---:B-1----:R-:W-:Y:S01]  /*7340*/  FMUL R0, R38.reuse, R4 ;  /* 0x0000000426007220 */ /* 0x042fe20000400000 */
[C---:B------:R-:W-:Y:S01]  /*7350*/  FMUL R2, R38.reuse, R5 ;  /* 0x0000000526027220 */ /* 0x040fe20000400000 */
[C---:B------:R-:W-:Y:S01]  /*7360*/  FMUL R3, R38.reuse, R6 ;  /* 0x0000000626037220 */ /* 0x040fe20000400000 */
[C---:B------:R-:W-:Y:S01]  /*7370*/  FMUL R7, R38.reuse, R7 ;  /* 0x0000000726077220 */ /* 0x040fe20000400000 */
[C---:B------:R-:W-:Y:S01]  /*7380*/  FFMA R0, R41.reuse, R40, R0 ;  /* 0x0000002829007223 */ /* 0x040fe20000000000 */
[----:B------:R-:W-:Y:S02]  /*7390*/  HADD2.F32 R40, -RZ, R49.H0_H0 ;  /* 0x20000031ff287230 */ /* 0x000fe40000004100 */
[C---:B------:R-:W-:Y:S01]  /*73a0*/  FFMA R2, R41.reuse, R43, R2 ;  /* 0x0000002b29027223 */ /* 0x040fe20000000002 */
[--C-:B------:R-:W-:Y:S02]  /*73b0*/  HADD2.F32 R43, -RZ, R50.reuse.H0_H0 ;  /* 0x20000032ff2b7230 */ /* 0x100fe40000004100 */
[C---:B------:R-:W-:Y:S01]  /*73c0*/  FMUL R4, R38.reuse, R8 ;  /* 0x0000000826047220 */ /* 0x040fe20000400000 */
[----:B------:R-:W-:Y:S01]  /*73d0*/  FMUL R5, R38, R9 ;  /* 0x0000000926057220 */ /* 0x000fe20000400000 */
[C---:B------:R-:W-:Y:S01]  /*73e0*/  FFMA R3, R41.reuse, R40, R3 ;  /* 0x0000002829037223 */ /* 0x040fe20000000003 */
[----:B------:R-:W-:Y:S01]  /*73f0*/  HADD2.F32 R40, -RZ, R50.H1_H1 ;  /* 0x30000032ff287230 */ /* 0x000fe20000004100 */
[----:B------:R-:W-:Y:S01]  /*7400*/  F2FP.F16.F32.PACK_AB R52, R2, R0 ;  /* 0x000000000234723e */ /* 0x000fe200000000ff */
[C---:B------:R-:W-:Y:S01]  /*7410*/  FFMA R7, R41.reuse, R42, R7 ;  /* 0x0000002a29077223 */ /* 0x040fe20000000007 */
[C---:B------:R-:W-:Y:S01]  /*7420*/  FFMA R4, R41.reuse, R43, R4 ;  /* 0x0000002b29047223 */ /* 0x040fe20000000004 */
[C---:B------:R-:W-:Y:S01]  /*7430*/  FMUL R6, R38.reuse, R10 ;  /* 0x0000000a26067220 */ /* 0x040fe20000400000 */
[----:B------:R-:W-:Y:S02]  /*7440*/  HADD2.F32 R42, -RZ, R51.H1_H1 ;  /* 0x30000033ff2a7230 */ /* 0x000fe40000004100 */
[----:B------:R-:W-:Y:S01]  /*7450*/  FFMA R5, R41, R40, R5 ;  /* 0x0000002829057223 */ /* 0x000fe20000000005 */
[----:B------:R-:W-:Y:S01]  /*7460*/  F2FP.F16.F32.PACK_AB R53, R7, R3 ;  /* 0x000000030735723e */ /* 0x000fe200000000ff */
[----:B------:R-:W-:Y:S01]  /*7470*/  FFMA R6, R41, R45, R6 ;  /* 0x0000002d29067223 */ /* 0x000fe20000000006 */
[C---:B------:R-:W-:Y:S01]  /*7480*/  FMUL R11, R38.reuse, R11 ;  /* 0x0000000b260b7220 */ /* 0x040fe20000400000 */
[--C-:B------:R-:W-:Y:S01]  /*7490*/  HADD2.F32 R40, -RZ, R56.reuse.H0_H0 ;  /* 0x20000038ff287230 */ /* 0x100fe20000004100 */
[----:B------:R-:W-:Y:S01]  /*74a0*/  F2FP.F16.F32.PACK_AB R54, R5, R4 ;  /* 0x000000040536723e */ /* 0x000fe200000000ff */
[C---:B------:R-:W-:Y:S01]  /*74b0*/  FMUL R8, R38.reuse, R12 ;  /* 0x0000000c26087220 */ /* 0x040fe20000400000 */
[C---:B------:R-:W-:Y:S01]  /*74c0*/  FFMA R11, R41.reuse, R42, R11 ;  /* 0x0000002a290b7223 */ /* 0x040fe2000000000b */
[----:B------:R-:W-:Y:S02]  /*74d0*/  HADD2.F32 R42, -RZ, R56.H1_H1 ;  /* 0x30000038ff2a7230 */ /* 0x000fe40000004100 */
[C---:B------:R-:W-:Y:S01]  /*74e0*/  FMUL R9, R38.reuse, R13 ;  /* 0x0000000d26097220 */ /* 0x040fe20000400000 */
[--C-:B------:R-:W-:Y:S02]  /*74f0*/  HADD2.F32 R43, -RZ, R57.reuse.H0_H0 ;  /* 0x20000039ff2b7230 */ /* 0x100fe40000004100 */
[----:B------:R-:W-:Y:S01]  /*7500*/  FFMA R8, R41, R40, R8 ;  /* 0x0000002829087223 */ /* 0x000fe20000000008 */
[----:B------:R-:W-:Y:S01]  /*7510*/  F2FP.F16.F32.PACK_AB R55, R11, R6 ;  /* 0x000000060b37723e */ /* 0x000fe200000000ff */
[----:B------:R-:W-:Y:S01]  /*7520*/  FFMA R9, R41, R42, R9 ;  /* 0x0000002a29097223 */ /* 0x000fe20000000009 */
[C---:B------:R-:W-:Y:S01]  /*7530*/  FMUL R10, R38.reuse, R14 ;  /* 0x0000000e260a7220 */ /* 0x040fe20000400000 */
[----:B------:R-:W-:Y:S02]  /*7540*/  HADD2.F32 R40, -RZ, R57.H1_H1 ;  /* 0x30000039ff287230 */ /* 0x000fe40000004100 */
[C---:B------:R-:W-:Y:S01]  /*7550*/  FMUL R15, R38.reuse, R15 ;  /* 0x0000000f260f7220 */ /* 0x040fe20000400000 */
[----:B------:R1:W-:Y:S01]  /*7560*/  STS.128 [R93+0x2000], R52 ;  /* 0x002000345d007388 */ /* 0x0003e20000000c00 */
[----:B------:R-:W-:Y:S01]  /*7570*/  F2FP.F16.F32.PACK_AB R68, R9, R8 ;  /* 0x000000080944723e */ /* 0x000fe200000000ff */
[C---:B------:R-:W-:Y:S01]  /*7580*/  FFMA R10, R41.reuse, R43, R10 ;  /* 0x0000002b290a7223 */ /* 0x040fe2000000000a */
[--C-:B------:R-:W-:Y:S02]  /*7590*/  HADD2.F32 R43, -RZ, R58.reuse.H0_H0 ;  /* 0x2000003aff2b7230 */ /* 0x100fe40000004100 */
        /* <DEDUP_REMOVED lines=11> */
[--C-:B------:R-:W-:Y:S02]  /*7650*/  HADD2.F32 R43, -RZ, R64.reuse.H0_H0 ;  /* 0x20000040ff2b7230 */ /* 0x100fe40000004100 */
[C---:B------:R-:W-:Y:S01]  /*7660*/  FFMA R14, R41.reuse, R45, R14 ;  /* 0x0000002d290e7223 */ /* 0x040fe2000000000e */
[C---:B------:R-:W-:Y:S01]  /*7670*/  FMUL R16, R38.reuse, R20 ;  /* 0x0000001426107220 */ /* 0x040fe20000400000 */
        /* <DEDUP_REMOVED lines=17> */
[C---:B------:R-:W-:Y:S01]  /*7790*/  FFMA R20, R41.reuse, R40, R20 ;  /* 0x0000002829147223 */ /* 0x040fe20000000014 */
[C---:B------:R-:W-:Y:S01]  /*77a0*/  FFMA R21, R41.reuse, R42, R21 ;  /* 0x0000002a29157223 */ /* 0x040fe20000000015 */
[----:B------:R-:W-:Y:S02]  /*77b0*/  HADD2.F32 R40, -RZ, R67.H1_H1 ;  /* 0x30000043ff287230 */ /* 0x000fe40000004100 */
[----:B------:R-:W-:Y:S01]  /*77c0*/  FFMA R22, R41, R43, R22 ;  /* 0x0000002b29167223 */ /* 0x000fe20000000016 */
[C---:B------:R-:W-:Y:S01]  /*77d0*/  FMUL R27, R38.reuse, R27 ;  /* 0x0000001b261b7220 */ /* 0x040fe20000400000 */
[--C-:B------:R-:W-:Y:S02]  /*77e0*/  HADD2.F32 R43, -RZ, R72.reuse.H0_H0 ;  /* 0x20000048ff2b7230 */ /* 0x100fe40000004100 */
[C---:B------:R-:W-:Y:S01]  /*77f0*/  FMUL R24, R38.reuse, R28 ;  /* 0x0000001c26187220 */ /* 0x040fe20000400000 */
[----:B------:R-:W-:Y:S02]  /*7800*/  HADD2.F32 R42, -RZ, R72.H1_H1 ;  /* 0x30000048ff2a7230 */ /* 0x000fe40000004100 */
[C---:B------:R-:W-:Y:S01]  /*7810*/  FMUL R25, R38.reuse, R29 ;  /* 0x0000001d26197220 */ /* 0x040fe20000400000 */
[--C-:B------:R-:W-:Y:S01]  /*7820*/  HADD2.F32 R45, -RZ, R73.reuse.H0_H0 ;  /* 0x20000049ff2d7230 */ /* 0x100fe20000004100 */
[----:B------:R-:W-:Y:S01]  /*7830*/  F2FP.F16.F32.PACK_AB R70, R13, R12 ;  /* 0x0000000c0d46723e */ /* 0x000fe200000000ff */
[C---:B------:R-:W-:Y:S01]  /*7840*/  FMUL R26, R38.reuse, R30 ;  /* 0x0000001e261a7220 */ /* 0x040fe20000400000 */
[----:B------:R-:W-:Y:S01]  /*7850*/  F2FP.F16.F32.PACK_AB R71, R19, R14 ;  /* 0x0000000e1347723e */ /* 0x000fe200000000ff */
[C---:B------:R-:W-:Y:S01]  /*7860*/  FFMA R27, R41.reuse, R40, R27 ;  /* 0x00000028291b7223 */ /* 0x040fe2000000001b */
[C---:B------:R-:W-:Y:S01]  /*7870*/  FFMA R24, R41.reuse, R43, R24 ;  /* 0x0000002b29187223 */ /* 0x040fe20000000018 */
[----:B------:R-:W-:Y:S02]  /*7880*/  HADD2.F32 R40, -RZ, R73.H1_H1 ;  /* 0x30000049ff287230 */ /* 0x000fe40000004100 */
[C---:B------:R-:W-:Y:S01]  /*7890*/  FFMA R25, R41.reuse, R42, R25 ;  /* 0x0000002a29197223 */ /* 0x040fe20000000019 */
[----:B------:R1:W-:Y:S01]  /*78a0*/  STS.128 [R92+0x2010], R68 ;  /* 0x002010445c007388 */ /* 0x0003e20000000c00 */
[C---:B------:R-:W-:Y:S01]  /*78b0*/  FMUL R31, R38.reuse, R31 ;  /* 0x0000001f261f7220 */ /* 0x040fe20000400000 */
[--C-:B------:R-:W-:Y:S02]  /*78c0*/  HADD2.F32 R43, -RZ, R74.reuse.H0_H0 ;  /* 0x2000004aff2b7230 */ /* 0x100fe40000004100 */
[C---:B------:R-:W-:Y:S01]  /*78d0*/  FFMA R26, R41.reuse, R45, R26 ;  /* 0x0000002d291a7223 */ /* 0x040fe2000000001a */
        /* <DEDUP_REMOVED lines=30> */
[----:B------:R-:W-:Y:S02]  /*7ac0*/  UIADD3 UR9, UPT, UPT, UR49, 0x20, URZ ;  /* 0x0000002031097890 */ /* 0x000fe4000fffe0ff */
[----:B------:R-:W-:Y:S01]  /*7ad0*/  UIADD3 UR8, UPT, UPT, UR44, 0x2200, URZ ;  /* 0x000022002c087890 */ /* 0x000fe2000fffe0ff */
[----:B------:R-:W-:Y:S01]  /*7ae0*/  UMOV UR10, UR50 ;  /* 0x00000032000a7c82 */ /* 0x000fe20008000000 */
[----:B------:R-:W-:Y:S01]  /*7af0*/  UMOV UR11, UR36 ;  /* 0x00000024000b7c82 */ /* 0x000fe20008000000 */
[----:B---3--:R-:W-:Y:S04]  /*7b00*/  UIADD3 UR4, UP0, UPT, UR6, 0x680, URZ ;  /* 0x0000068006047890 */ /* 0x008fe8000ff1e0ff */
[----:B------:R-:W-:Y:S09]  /*7b10*/  UIADD3.X UR5, UPT, UPT, URZ, UR7, URZ, UP0, !UPT ;  /* 0x00000007ff057290 */ /* 0x000ff200087fe4ff */
[----:B------:R3:W-:Y:S01]  /*7b20*/  UTMASTG.3D [UR8], [UR4] ;  /* 0x00000008040073b5 */ /* 0x0007e20008010000 */
[----:B------:R0:W-:Y:S01]  /*7b30*/  UTMACMDFLUSH ;  /* 0x00000000000079b7 */ /* 0x0001e20000000000 */
[----:B---3--:R-:W-:Y:S04]  /*7b40*/  DEPBAR.LE SB0, 0x1 ;  /* 0x000080400000791a */ /* 0x008fe80000000000 */
.L_x_117:
[----:B------:R-:W-:Y:S05]  /*7b50*/  BSYNC.RECONVERGENT B0 ;  /* 0x0000000000007941 */ /* 0x000fea0003800200 */
.L_x_116:
[----:B------:R-:W-:Y:S01]  /*7b60*/  BAR.SYNC.DEFER_BLOCKING 0x1, 0x80 ;  /* 0x0042000000007b1d */ /* 0x000fe20000010000 */
[----:B------:R-:W-:Y:S04]  /*7b70*/  UIADD3 UR4, UPT, UPT, UR46, 0x1, URZ ;  /* 0x000000012e047890 */ /* 0x000fe8000fffe0ff */
[----:B------:R-:W-:Y:S04]  /*7b80*/  UISETP.NE.AND UP0, UPT, UR4, 0x4, UPT ;  /* 0x000000040400788c */ /* 0x000fe8000bf05270 */
[----:B------:R-:W-:Y:S01]  /*7b90*/  USEL UR45, UR4, URZ, UP0 ;  /* 0x000000ff042d7287 */ /* 0x000fe20008000000 */
[----:B------:R3:W-:Y:S01]  /*7ba0*/  @P6 SYNCS.ARRIVE.TRANS64.RED.A1T0 RZ, [R61+URZ], RZ ;  /* 0x000000ff3dff69a7 */ /* 0x0007e200081004ff */
[----:B------:R-:W-:Y:S01]  /*7bb0*/  BSSY B1, `(.L_x_118) ;  /* 0x0000017000017945 */ /* 0x000fe20003800000 */
[----:B------:R-:W4:Y:S02]  /*7bc0*/  @P6 SYNCS.PHASECHK.TRANS64.TRYWAIT P0, [R62+URZ+0x60], R63 ;  /* 0x0000603f3e0065a7 */ /* 0x000f2400080011ff */
[----:B----4-:R-:W-:Y:S01]  /*7bd0*/  @P6 SEL R47, RZ, 0x1, !P0 ;  /* 0x00000001ff2f6807 */ /* 0x010fe20004000000 */
[----:B---3--:R-:W-:Y:S06]  /*7be0*/  @!P6 BRA `(.L_x_119) ;  /* 0x00000000004ce947 */ /* 0x008fec0003800000 */
        /* <DEDUP_REMOVED lines=9> */
[----:B------:R-:W-:Y:S04]  /*7c80*/  SHF.L.U32 R5, R90, 0x1f, RZ ;  /* 0x0000001f5a057819 */ /* 0x000fe800000006ff */
[----:B------:R-:W3:Y:S02]  /*7c90*/  SYNCS.PHASECHK.TRANS64.TRYWAIT P0, [R62+URZ+0x60], R5 ;  /* 0x000060053e0075a7 */ /* 0x000ee400080011ff */
[----:B---3--:R-:W-:Y:S05]  /*7ca0*/  @!P0 BRA `(.L_x_122) ;  /* 0x0000002400a48947 */ /* 0x008fea0003800000 */
.L_x_121:
[----:B------:R-:W-:Y:S05]  /*7cb0*/  BSYNC B0 ;  /* 0x0000000000007941 */ /* 0x000fea0003800000 */
.L_x_120:
[----:B------:R-:W-:Y:S02]  /*7cc0*/  ISETP.NE.AND P0, PT, R60, RZ, PT ;  /* 0x000000ff3c00720c */ /* 0x000fe40003f05270 */
[----:B------:R-:W-:Y:S11]  /*7cd0*/  IADD3 R46, PT, PT, R46, 0x1, RZ ;  /* 0x000000012e2e7810 */ /* 0x000ff60007ffe0ff */
[----:B------:R4:W1:Y:S04]  /*7ce0*/  @P0 LDS.128 R48, [R4] ;  /* 0x0000000004300984 */ /* 0x0008680000000c00 */
[----:B------:R4:W1:Y:S04]  /*7cf0*/  @P0 LDS.128 R56, [R3+0x10] ;  /* 0x0000100003380984 */ /* 0x0008680000000c00 */
[----:B------:R4:W1:Y:S04]  /*7d00*/  @P0 LDS.128 R64, [R2+0x20] ;  /* 0x0000200002400984 */ /* 0x0008680000000c00 */
[----:B------:R4:W1:Y:S02]  /*7d10*/  @P0 LDS.128 R72, [R0+0x30] ;  /* 0x0000300000480984 */ /* 0x0008640000000c00 */
.L_x_119:
[----:B------:R-:W-:Y:S05]  /*7d20*/  BSYNC B1 ;  /* 0x0000000000017941 */ /* 0x000fea0003800000 */
.L_x_118:
[----:B----4-:R-:W-:Y:S05]  /*7d30*/  VIADD R0, R39, 0x40 ;  /* 0x0000004027007836 */ /* 0x010fea0000000000 */
        /* <DEDUP_REMOVED lines=9> */
[----:B------:R-:W4:Y:S01]  /*7dd0*/  LDCU.64 UR6, c[0x4][0x78] ;  /* 0x01000f00ff0677ac */ /* 0x000f220008000a00 */
[----:B------:R-:W1:Y:S01]  /*7de0*/  LDC.64 R2, c[0x4][R3] ;  /* 0x0100000003027b82 */ /* 0x000e620000000a00 */
[----:B------:R-:W5:Y:S01]  /*7df0*/  LDCU.64 UR4, c[0x4][0x10] ;  /* 0x01000200ff0477ac */ /* 0x000f620008000a00 */
[----:B---3--:R-:W-:Y:S01]  /*7e00*/  MOV R5, UR9 ;  /* 0x0000000900057c02 */ /* 0x008fe20008000f00 */
[----:B------:R-:W-:Y:S01]  /*7e10*/  IMAD.U32 R4, RZ, RZ, UR8 ;  /* 0x00000008ff047e24 */ /* 0x000fe2000f8e00ff */
[----:B----4-:R-:W-:Y:S01]  /*7e20*/  MOV R7, UR7 ;  /* 0x0000000700077c02 */ /* 0x010fe20008000f00 */
[----:B------:R-:W-:Y:S01]  /*7e30*/  IMAD.U32 R6, RZ, RZ, UR6 ;  /* 0x00000006ff067e24 */ /* 0x000fe2000f8e00ff */
[----:B-----5:R-:W-:Y:S01]  /*7e40*/  MOV R11, UR5 ;  /* 0x00000005000b7c02 */ /* 0x020fe20008000f00 */
[----:B------:R-:W-:Y:S02]  /*7e50*/  IMAD.U32 R10, RZ, RZ, UR4 ;  /* 0x00000004ff0a7e24 */ /* 0x000fe4000f8e00ff */
[----:B------:R-:W-:Y:S07]  /*7e60*/  LEPC R20, `(.L_x_123) ;  /* 0x000000001014794e */ /* 0x000fee0000000000 */
[----:B-12---:R-:W-:Y:S05]  /*7e70*/  CALL.ABS.NOINC R2 ;  /* 0x0000000002007343 */ /* 0x006fea0003c00000 */
.L_x_123:
        /* <DEDUP_REMOVED lines=12> */
[----:B---3--:R-:W-:Y:S02]  /*7f40*/  LEA R62, R46, UR44, 0x3 ;  /* 0x0000002c2e3e7c11 */ /* 0x008fe4000f8e18ff */
[----:B------:R-:W1:Y:S02]  /*7f50*/  LDTM.x32 R4, tmem[UR4+0x40] ;  /* 0x00004004000479ee */ /* 0x000e6400082c0000 */
        /* <DEDUP_REMOVED lines=133> */
.L_x_125:
[----:B------:R-:W-:Y:S05]  /*87b0*/  BSYNC.RECONVERGENT B0 ;  /* 0x0000000000007941 */ /* 0x000fea0003800200 */
.L_x_124:
        /* <DEDUP_REMOVED lines=21> */
.L_x_129:
[----:B------:R-:W-:Y:S05]  /*8910*/  BSYNC B0 ;  /* 0x0000000000007941 */ /* 0x000fea0003800000 */
.L_x_128:
[----:B------:R-:W-:Y:S11]  /*8920*/  ISETP.NE.AND P0, PT, R60, RZ, PT ;  /* 0x000000ff3c00720c */ /* 0x000ff60003f05270 */
[----:B------:R-:W-:Y:S02]  /*8930*/  @!UPT UIADD3 URZ, UPT, UPT, URZ, URZ, URZ ;  /* 0x000000fffffff290 */ /* 0x000fe4000fffe0ff */
[----:B------:R4:W1:Y:S04]  /*8940*/  @P0 LDS.128 R48, [R3] ;  /* 0x0000000003300984 */ /* 0x0008680000000c00 */
[----:B------:R4:W1:Y:S04]  /*8950*/  @P0 LDS.128 R56, [R2+0x10] ;  /* 0x0000100002380984 */ /* 0x0008680000000c00 */
[----:B------:R4:W1:Y:S04]  /*8960*/  @P0 LDS.128 R64, [R0+0x20] ;  /* 0x0000200000400984 */ /* 0x0008680000000c00 */
[----:B------:R4:W1:Y:S02]  /*8970*/  @P0 LDS.128 R72, [R46+0x30] ;  /* 0x000030002e480984 */ /* 0x0008640000000c00 */
.L_x_127:
[----:B------:R-:W-:Y:S05]  /*8980*/  BSYNC B1 ;  /* 0x0000000000017941 */ /* 0x000fea0003800000 */
.L_x_126:
        /* <DEDUP_REMOVED lines=21> */
.L_x_131:
[----:B------:R-:W-:Y:S01]  /*8ae0*/  ISETP.NE.AND P0, PT, R95, RZ, PT ;  /* 0x000000ff5f00720c */ /* 0x000fe20003f05270 */
[----:B------:R-:W-:Y:S05]  /*8af0*/  WARPSYNC.ALL ;  /* 0x0000000000007948 */ /* 0x000fea0003800000 */
[----:B------:R-:W-:Y:S01]  /*8b00*/  R2UR UR4, R39 ;  /* 0x00000000270472ca */ /* 0x000fe200000e0000 */
[--C-:B-1----:R-:W-:Y:S01]  /*8b10*/  HADD2.F32 R40, -RZ, R48.reuse.H0_H0 ;  /* 0x20000030ff287230 */ /* 0x102fe20000004100 */
[----:B------:R-:W-:Y:S01]  /*8b20*/  R2UR UR5, R99 ;  /* 0x00000000630572ca */ /* 0x000fe200000e0000 */
[----:B------:R-:W-:Y:S01]  /*8b30*/  HADD2.F32 R42, -RZ, R48.H1_H1 ;  /* 0x30000030ff2a7230 */ /* 0x000fe20000004100 */
[----:B------:R-:W-:Y:S01]  /*8b40*/  BSSY.RECONVERGENT B0, `(.L_x_132) ;  /* 0x000008a000007945 */ /* 0x000fe20003800200 */
[--C-:B------:R-:W-:Y:S02]  /*8b50*/  HADD2.F32 R43, -RZ, R49.reuse.H0_H0 ;  /* 0x20000031ff2b7230 */ /* 0x100fe40000004100 */
[----:B------:R-:W-:Y:S02]  /*8b60*/  HADD2.F32 R44, -RZ, R49.H1_H1 ;  /* 0x30000031ff2c7230 */ /* 0x000fe40000004100 */
[--C-:B------:R-:W-:Y:S02]  /*8b70*/  HADD2.F32 R45, -RZ, R50.reuse.H0_H0 ;  /* 0x20000032ff2d7230 */ /* 0x100fe40000004100 */
[----:B------:R-:W-:Y:S02]  /*8b80*/  HADD2.F32 R46, -RZ, R50.H1_H1 ;  /* 0x30000032ff2e7230 */ /* 0x000fe40000004100 */
[----:B---3--:R-:W1:Y:S01]  /*8b90*/  LDTM.x32 R4, tmem[UR4+0x60] ;  /* 0x00006004000479ee */ /* 0x008e6200082c0000 */
[----:B------:R-:W-:Y:S01]  /*8ba0*/  NOP ;  /* 0x0000000000007918 */ /* 0x000fe20000000000 */
[----:B------:R-:W-:Y:S01]  /*8bb0*/  UIADD3 UR4, UPT, UPT, UR5, 0xf0, URZ ;  /* 0x000000f005047890 */ /* 0x000fe2000fffe0ff */
[--C-:B------:R-:W-:Y:S02]  /*8bc0*/  HADD2.F32 R47, -RZ, R51.reuse.H0_H0 ;  /* 0x20000033ff2f7230 */ /* 0x100fe40000004100 */
[----:B------:R-:W-:Y:S01]  /*8bd0*/  HADD2.F32 R49, -RZ, R51.H1_H1 ;  /* 0x30000033ff317230 */ /* 0x000fe20000004100 */
[----:B------:R-:W-:Y:S01]  /*8be0*/  UPRMT UR4, UR47, 0x654, UR4 ;  /* 0x000006542f047896 */ /* 0x000fe20008000004 */
[--C-:B------:R-:W-:Y:S02]  /*8bf0*/  HADD2.F32 R48, -RZ, R56.reuse.H0_H0 ;  /* 0x20000038ff307230 */ /* 0x100fe40000004100 */
[----:B------:R-:W-:Y:S02]  /*8c00*/  HADD2.F32 R51, -RZ, R56.H1_H1 ;  /* 0x30000038ff337230 */ /* 0x000fe40000004100 */
[--C-:B------:R-:W-:Y:S02]  /*8c10*/  HADD2.F32 R50, -RZ, R57.reuse.H0_H0 ;  /* 0x20000039ff327230 */ /* 0x100fe40000004100 */
[----:B------:R-:W-:Y:S02]  /*8c20*/  HADD2.F32 R52, -RZ, R57.H1_H1 ;  /* 0x30000039ff347230 */ /* 0x000fe40000004100 */
[----:B-1----:R-:W-:Y:S01]  /*8c30*/  SYNCS.ARRIVE.TRANS64.RED.A1T0 RZ, [UR4], RZ ;  /* 0x000000ffffff79a7 */ /* 0x002fe20008100404 */
[--C-:B------:R-:W-:Y:S02]  /*8c40*/  HADD2.F32 R53, -RZ, R58.reuse.H0_H0 ;  /* 0x2000003aff357230 */ /* 0x100fe40000004100 */
[----:B------:R-:W-:Y:S02]  /*8c50*/  HADD2.F32 R54, -RZ, R58.H1_H1 ;  /* 0x3000003aff367230 */ /* 0x000fe40000004100 */
[--C-:B------:R-:W-:Y:S02]  /*8c60*/  HADD2.F32 R55, -RZ, R59.reuse.H0_H0 ;  /* 0x2000003bff377230 */ /* 0x100fe40000004100 */
[----:B------:R-:W-:Y:S02]  /*8c70*/  HADD2.F32 R56, -RZ, R59.H1_H1 ;  /* 0x3000003bff387230 */ /* 0x000fe40000004100 */
[C---:B------:R-:W-:Y:S01]  /*8c80*/  FMUL R4, R38.reuse, R4 ;  /* 0x0000000426047220 */ /* 0x040fe20000400000 */
[C---:B------:R-:W-:Y:S01]  /*8c90*/  FMUL R5, R38.reuse, R5 ;  /* 0x0000000526057220 */ /* 0x040fe20000400000 */
[C---:B------:R-:W-:Y:S01]  /*8ca0*/  FMUL R6, R38.reuse, R6 ;  /* 0x0000000626067220 */ /* 0x040fe20000400000 */
[C---:B------:R-:W-:Y:S01]  /*8cb0*/  FMUL R7, R38.reuse, R7 ;  /* 0x0000000726077220 */ /* 0x040fe20000400000 */
[C---:B------:R-:W-:Y:S01]  /*8cc0*/  FFMA R4, R41.reuse, R40, R4 ;  /* 0x0000002829047223 */ /* 0x040fe20000000004 */
[C---:B------:R-:W-:Y:S01]  /*8cd0*/  FFMA R5, R41.reuse, R42, R5 ;  /* 0x0000002a29057223 */ /* 0x040fe20000000005 */
[C---:B------:R-:W-:Y:S01]  /*8ce0*/  FFMA R6, R41.reuse, R43, R6 ;  /* 0x0000002b29067223 */ /* 0x040fe20000000006 */
[----:B------:R-:W-:Y:S01]  /*8cf0*/  FFMA R7, R41, R44, R7 ;  /* 0x0000002c29077223 */ /* 0x000fe20000000007 */
[C---:B------:R-:W-:Y:S01]  /*8d00*/  FMUL R8, R38.reuse, R8 ;  /* 0x0000000826087220 */ /* 0x040fe20000400000 */
[C---:B------:R-:W-:Y:S01]  /*8d10*/  FMUL R9, R38.reuse, R9 ;  /* 0x0000000926097220 */ /* 0x040fe20000400000 */
[----:B------:R-:W-:Y:S01]  /*8d20*/  F2FP.F16.F32.PACK_AB R100, R5, R4 ;  /* 0x000000040564723e */ /* 0x000fe200000000ff */
[C---:B------:R-:W-:Y:S01]  /*8d30*/  FMUL R0, R38.reuse, R10 ;  /* 0x0000000a26007220 */ /* 0x040fe20000400000 */
[----:B------:R-:W-:Y:S01]  /*8d40*/  F2FP.F16.F32.PACK_AB R101, R7, R6 ;  /* 0x000000060765723e */ /* 0x000fe200000000ff */
[C---:B------:R-:W-:Y:S01]  /*8d50*/  FFMA R8, R41.reuse, R45, R8 ;  /* 0x0000002d29087223 */ /* 0x040fe20000000008 */
[C---:B------:R-:W-:Y:S01]  /*8d60*/  FFMA R9, R41.reuse, R46, R9 ;  /* 0x0000002e29097223 */ /* 0x040fe20000000009 */
[----:B------:R-:W-:Y:S01]  /*8d70*/  FFMA R0, R41, R47, R0 ;  /* 0x0000002f29007223 */ /* 0x000fe20000000000 */
[C---:B------:R-:W-:Y:S01]  /*8d80*/  FMUL R2, R38.reuse, R11 ;  /* 0x0000000b26027220 */ /* 0x040fe20000400000 */
[C---:B------:R-:W-:Y:S01]  /*8d90*/  FMUL R3, R38.reuse, R12 ;  /* 0x0000000c26037220 */ /* 0x040fe20000400000 */
[C---:B------:R-:W-:Y:S01]  /*8da0*/  FMUL R10, R38.reuse, R13 ;  /* 0x0000000d260a7220 */ /* 0x040fe20000400000 */
[----:B------:R-:W-:Y:S01]  /*8db0*/  F2FP.F16.F32.PACK_AB R102, R9, R8 ;  /* 0x000000080966723e */ /* 0x000fe200000000ff */
[C---:B------:R-:W-:Y:S01]  /*8dc0*/  FFMA R2, R41.reuse, R49, R2 ;  /* 0x0000003129027223 */ /* 0x040fe20000000002 */
[C---:B------:R-:W-:Y:S01]  /*8dd0*/  FFMA R3, R41.reuse, R48, R3 ;  /* 0x0000003029037223 */ /* 0x040fe20000000003 */
[C---:B------:R-:W-:Y:S01]  /*8de0*/  FFMA R10, R41.reuse, R51, R10 ;  /* 0x00000033290a7223 */ /* 0x040fe2000000000a */
[C---:B------:R-:W-:Y:S01]  /*8df0*/  FMUL R11, R38.reuse, R14 ;  /* 0x0000000e260b7220 */ /* 0x040fe20000400000 */
[C---:B------:R-:W-:Y:S01]  /*8e00*/  FMUL R15, R38.reuse, R15 ;  /* 0x0000000f260f7220 */ /* 0x040fe20000400000 */
[C---:B------:R-:W-:Y:S01]  /*8e10*/  FMUL R12, R38.reuse, R16 ;  /* 0x00000010260c7220 */ /* 0x040fe20000400000 */
[C---:B------:R-:W-:Y:S01]  /*8e20*/  FMUL R13, R38.reuse, R17 ;  /* 0x00000011260d7220 */ /* 0x040fe20000400000 */
[C---:B------:R-:W-:Y:S01]  /*8e30*/  FFMA R11, R41.reuse, R50, R11 ;  /* 0x00000032290b7223 */ /* 0x040fe2000000000b */
[C---:B------:R-:W-:Y:S01]  /*8e40*/  FMUL R14, R38.reuse, R18 ;  /* 0x00000012260e7220 */ /* 0x040fe20000400000 */
[C---:B------:R-:W-:Y:S01]  /*8e50*/  FFMA R15, R41.reuse, R52, R15 ;  /* 0x00000034290f7223 */ /* 0x040fe2000000000f */
[--C-:B------:R-:W-:Y:S02]  /*8e60*/  HADD2.F32 R57, -RZ, R64.reuse.H0_H0 ;  /* 0x20000040ff397230 */ /* 0x100fe40000004100 */
[----:B------:R-:W-:Y:S01]  /*8e70*/  FMUL R19, R38, R19 ;  /* 0x0000001326137220 */ /* 0x000fe20000400000 */
[----:B------:R-:W-:Y:S01]  /*8e80*/  F2FP.F16.F32.PACK_AB R103, R2, R0 ;  /* 0x000000000267723e */ /* 0x000fe200000000ff */
[C---:B------:R-:W-:Y:S01]  /*8e90*/  FFMA R12, R41.reuse, R53, R12 ;  /* 0x00000035290c7223 */ /* 0x040fe2000000000c */
[----:B------:R-:W-:Y:S02]  /*8ea0*/  HADD2.F32 R58, -RZ, R64.H1_H1 ;  /* 0x30000040ff3a7230 */ /* 0x000fe40000004100 */
[C---:B------:R-:W-:Y:S01]  /*8eb0*/  FMUL R16, R38.reuse, R20 ;  /* 0x0000001426107220 */ /* 0x040fe20000400000 */
[C---:B------:R-:W-:Y:S01]  /*8ec0*/  FFMA R13, R41.reuse, R54, R13 ;  /* 0x00000036290d7223 */ /* 0x040fe2000000000d */
[----:B------:R1:W-:Y:S01]  /*8ed0*/  STS.128 [R93+0x6000], R100 ;  /* 0x006000645d007388 */ /* 0x0003e20000000c00 */
[--C-:B------:R-:W-:Y:S02]  /*8ee0*/  HADD2.F32 R59, -RZ, R65.reuse.H0_H0 ;  /* 0x20000041ff3b7230 */ /* 0x100fe40000004100 */
[C---:B------:R-:W-:Y:S01]  /*8ef0*/  FMUL R17, R38.reuse, R21 ;  /* 0x0000001526117220 */ /* 0x040fe20000400000 */
[C---:B------:R-:W-:Y:S01]  /*8f00*/  FFMA R14, R41.reuse, R55, R14 ;  /* 0x00000037290e7223 */ /* 0x040fe2000000000e */
[----:B------:R-:W-:Y:S02]  /*8f10*/  HADD2.F32 R60, -RZ, R65.H1_H1 ;  /* 0x30000041ff3c7230 */ /* 0x000fe40000004100 */
[C---:B------:R-:W-:Y:S01]  /*8f20*/  FMUL R18, R38.reuse, R22 ;  /* 0x0000001626127220 */ /* 0x040fe20000400000 */
[C---:B------:R-:W-:Y:S01]  /*8f30*/  FFMA R19, R41.reuse, R56, R19 ;  /* 0x0000003829137223 */ /* 0x040fe20000000013 */
        /* <DEDUP_REMOVED lines=13> */
[----:B------:R-:W-:Y:S01]  /*9010*/  FMUL R27, R38, R27 ;  /* 0x0000001b261b7220 */ /* 0x000fe20000400000 */
[----:B------:R-:W-:Y:S01]  /*9020*/  F2FP.F16.F32.PACK_AB R104, R10, R3 ;  /* 0x000000030a68723e */ /* 0x000fe200000000ff */
[----:B------:R-:W-:Y:S01]  /*9030*/  FFMA R20, R41, R61, R20 ;  /* 0x0000003d29147223 */ /* 0x000fe20000000014 */
[----:B------:R-:W-:Y:S01]  /*9040*/  F2FP.F16.F32.PACK_AB R105, R15, R11 ;  /* 0x0000000b0f69723e */ /* 0x000fe200000000ff */
[----:B------:R-:W-:Y:S01]  /*9050*/  HADD2.F32 R66, -RZ, R72.H1_H1 ;  /* 0x30000048ff427230 */ /* 0x000fe20000004100 */
[----:B------:R-:W-:Y:S01]  /*9060*/  F2FP.F16.F32.PACK_AB R106, R13, R12 ;  /* 0x0000000c0d6a723e */ /* 0x000fe200000000ff */
[C---:B------:R-:W-:Y:S01]  /*9070*/  FMUL R24, R38.reuse, R28 ;  /* 0x0000001c26187220 */ /* 0x040fe20000400000 */
[----:B------:R-:W-:Y:S01]  /*9080*/  F2FP.F16.F32.PACK_AB R107, R19, R14 ;  /* 0x0000000e136b723e */ /* 0x000fe200000000ff */
[C---:B------:R-:W-:Y:S01]  /*9090*/  FFMA R21, R41.reuse, R62, R21 ;  /* 0x0000003e29157223 */ /* 0x040fe20000000015 */
[--C-:B------:R-:W-:Y:S02]  /*90a0*/  HADD2.F32 R67, -RZ, R73.reuse.H0_H0 ;  /* 0x20000049ff437230 */ /* 0x100fe40000004100 */
[C---:B------:R-:W-:Y:S01]  /*90b0*/  FMUL R25, R38.reuse, R29 ;  /* 0x0000001d26197220 */ /* 0x040fe20000400000 */
[C---:B------:R-:W-:Y:S01]  /*90c0*/  FFMA R22, R41.reuse, R63, R22 ;  /* 0x0000003f29167223 */ /* 0x040fe20000000016 */
[----:B------:R1:W-:Y:S01]  /*90d0*/  STS.128 [R92+0x6010], R104 ;  /* 0x006010685c007388 */ /* 0x0003e20000000c00 */
        /* <DEDUP_REMOVED lines=48> */
.L_x_133:
[----:B------:R-:W-:Y:S05]  /*93e0*/  BSYNC.RECONVERGENT B0 ;  /* 0x0000000000007941 */ /* 0x000fea0003800200 */
.L_x_132:
[----:B------:R-:W-:Y:S01]  /*93f0*/  BAR.SYNC.DEFER_BLOCKING 0x1, 0x80 ;  /* 0x0042000000007b1d */ /* 0x000fe20000010000 */
[----:B------:R-:W-:Y:S01]  /*9400*/  UISETP.NE.AND UP0, UPT, UR52, -0x4, UPT ;  /* 0xfffffffc3400788c */ /* 0x000fe2000bf05270 */
[----:B------:R-:W-:Y:S08]  /*9410*/  IADD3 R0, PT, PT, R36, 0x1, RZ ;  /* 0x0000000124007810 */ /* 0x000ff00007ffe0ff */
[----:B------:R-:W-:Y:S05]  /*9420*/  BRA.U !UP0, `(.L_x_134) ;  /* 0x0000000108287547 */ /* 0x000fea000b800000 */
[----:B------:R-:W-:Y:S01]  /*9430*/  ISETP.NE.AND P0, PT, R98, RZ, PT ;  /* 0x000000ff6200720c */ /* 0x000fe20003f05270 */
[----:B------:R-:W-:Y:S01]  /*9440*/  IMAD.U32 R3, RZ, RZ, UR46 ;  /* 0x0000002eff037e24 */ /* 0x000fe2000f8e00ff */
[----:B------:R-:W-:Y:S01]  /*9450*/  UIADD3 UR4, UPT, UPT, UR46, 0x1, URZ ;  /* 0x000000012e047890 */ /* 0x000fe2000fffe0ff */
[----:B------:R-:W-:Y:S03]  /*9460*/  IMAD.U32 R2, RZ, RZ, UR47 ;  /* 0x0000002fff027e24 */ /* 0x000fe6000f8e00ff */
[----:B------:R-:W-:Y:S04]  /*9470*/  UISETP.NE.AND UP0, UPT, UR4, 0x4, UPT ;  /* 0x000000040400788c */ /* 0x000fe8000bf05270 */
[----:B------:R-:W-:Y:S03]  /*9480*/  USEL UR46, UR4, URZ, UP0 ;  /* 0x000000ff042e7287 */ /* 0x000fe60008000000 */
[----:B------:R-:W-:Y:S05]  /*9490*/  @P0 LEA R3, R3, UR44, 0x3 ;  /* 0x0000002c03030c11 */ /* 0x000fea000f8e18ff */
[----:B------:R-:W-:Y:S05]  /*94a0*/  @P0 VIADD R3, R3, 0x80 ;  /* 0x0000008003030836 */ /* 0x000fea0000000000 */
[----:B------:R-:W-:Y:S04]  /*94b0*/  @P0 PRMT R2, R2, 0x654, R3 ;  /* 0x0000065402020816 */ /* 0x000fe80000000003 */
[----:B------:R3:W-:Y:S03]  /*94c0*/  @P0 SYNCS.ARRIVE.TRANS64.RED.A1T0 RZ, [R2+URZ], RZ ;  /* 0x000000ff02ff09a7 */ /* 0x0007e600081004ff */
.L_x_134:
[----:B------:R-:W-:Y:S01]  /*94d0*/  R2UR UR4, R82 ;  /* 0x00000000520472ca */ /* 0x000fe200000e0000 */
[----:B------:R-:W-:Y:S01]  /*94e0*/  UISETP.NE.AND UP0, UPT, UR62, URZ, UPT ;  /* 0x000000ff3e00728c */ /* 0x000fe2000bf05270 */
[----:B------:R-:W-:Y:S01]  /*94f0*/  ISETP.NE.AND P0, PT, R86, 0x2, PT ;  /* 0x000000025600780c */ /* 0x000fe20003f05270 */
[----:B------:R-:W-:Y:S01]  /*9500*/  UIADD3 UR20, UPT, UPT, UR37, UR63, URZ ;  /* 0x0000003f25147290 */ /* 0x000fe2000fffe0ff */
[----:B------:R-:W-:Y:S01]  /*9510*/  ISETP.NE.AND P1, PT, R0, 0x4, PT ;  /* 0x000000040000780c */ /* 0x000fe20003f25270 */
[----:B------:R-:W-:Y:S01]  /*9520*/  UIADD3 UR52, UPT, UPT, UR52, 0x4, URZ ;  /* 0x0000000434347890 */ /* 0x000fe2000fffe0ff */
[----:B------:R-:W-:Y:S01]  /*9530*/  SEL R3, RZ, 0x1, P0 ;  /* 0x00000001ff037807 */ /* 0x000fe20000000000 */
[----:B------:R-:W-:Y:S01]  /*9540*/  UMOV UR36, UR61 ;  /* 0x0000003d00247c82 */ /* 0x000fe20008000000 */
[----:B---3--:R-:W-:Y:S02]  /*9550*/  SEL R2, RZ, 0x1, P1 ;  /* 0x00000001ff027807 */ /* 0x008fe40000800000 */
[----:B------:R-:W-:Y:S02]  /*9560*/  LOP3.LUT R88, R88, R3, RZ, 0x3c, !PT ;  /* 0x0000000358587212 */ /* 0x000fe400078e3cff */
[----:B------:R-:W-:Y:S01]  /*9570*/  LOP3.LUT R89, R89, R2, RZ, 0x3c, !PT ;  /* 0x0000000259597212 */ /* 0x000fe200078e3cff */
[----:B------:R-:W-:Y:S01]  /*9580*/  UIADD3 UR16, UPT, UPT, UR38, UR4, URZ ;  /* 0x0000000426107290 */ /* 0x000fe2000fffe0ff */
[----:B------:R-:W-:Y:S02]  /*9590*/  SEL R86, R86, RZ, P0 ;  /* 0x000000ff56567207 */ /* 0x000fe40000000000 */
[----:B------:R-:W-:Y:S01]  /*95a0*/  SEL R36, R0, RZ, P1 ;  /* 0x000000ff00247207 */ /* 0x000fe20000800000 */
[----:B------:R-:W-:Y:S08]  /*95b0*/  BRA.U UP0, `(.L_x_135) ;  /* 0xffffffbd00dc7547 */ /* 0x000ff0000b83ffff */
[----:B------:R-:W-:-:S13]  /*95c0*/  R2UR UR4, R83 ;  /* 0x00000000530472ca */ /* 0x000fda00000e0000 */
[----:B------:R-:W-:-:S09]  /*95d0*/  UISETP.NE.AND UP0, UPT, UR4, URZ, UPT ;  /* 0x000000ff0400728c */ /* 0x000fd2000bf05270 */
[----:B------:R-:W-:Y:S05]  /*95e0*/  BRA.U !UP0, `(.L_x_136) ;  /* 0x0000000108487547 */ /* 0x000fea000b800000 */
[----:B------:R-:W3:Y:S02]  /*95f0*/  LDCU.64 UR4, c[0x0][0x890] ;  /* 0x00011200ff0477ac */ /* 0x000ee40008000a00 */
[----:B---3--:R-:W-:-:S04]  /*9600*/  UISETP.NE.U32.AND UP0, UPT, UR4, URZ, UPT ;  /* 0x000000ff0400728c */ /* 0x008fc8000bf05070 */
[----:B------:R-:W-:-:S09]  /*9610*/  UISETP.NE.AND.EX UP0, UPT, UR5, URZ, UPT, UP0 ;  /* 0x000000ff0500728c */ /* 0x000fd2000bf05300 */
[----:B------:R-:W-:Y:S05]  /*9620*/  BRA.U UP0, `(.L_x_137) ;  /* 0x00000001000c7547 */ /* 0x000fea000b800000 */
[----:B------:R-:W-:-:S13]  /*9630*/  FSETP.NEU.AND P0, PT, R41, RZ, PT ;  /* 0x000000ff2900720b */ /* 0x000fda0003f0d000 */
[----:B------:R-:W-:Y:S05]  /*9640*/  @!P0 EXIT ;  /* 0x000000000000894d */ /* 0x000fea0003800000 */
[----:B------:R-:W-:Y:S05]  /*9650*/  BRA `(.L_x_136) ;  /* 0x00000000002c7947 */ /* 0x000fea0003800000 */
.L_x_137:
[----:B------:R-:W-:Y:S01]  /*9660*/  ISETP.NE.AND P0, PT, R85, RZ, PT ;  /* 0x000000ff5500720c */ /* 0x000fe20003f05270 */
[----:B------:R-:W-:-:S12]  /*9670*/  BSSY.RECONVERGENT B0, `(.L_x_136) ;  /* 0x0000009000007945 */ /* 0x000fd80003800200 */
[----:B------:R-:W-:Y:S05]  /*9680*/  @P0 BRA `(.L_x_138) ;  /* 0x0000000000140947 */ /* 0x000fea0003800000 */
[----:B------:R-:W3:Y:S02]  /*9690*/  LDCU.64 UR4, c[0x0][0x888] ;  /* 0x00011100ff0477ac */ /* 0x000ee40008000a00 */
[----:B---3--:R-:W-:-:S04]  /*96a0*/  ISETP.NE.U32.AND P0, PT, RZ, UR4, PT ;  /* 0x00000004ff007c0c */ /* 0x008fc8000bf05070 */
[----:B------:R-:W-:-:S13]  /*96b0*/  ISETP.NE.AND.EX P0, PT, RZ, UR5, PT, P0 ;  /* 0x00000005ff007c0c */ /* 0x000fda000bf05300 */
[----:B------:R-:W-:Y:S05]  /*96c0*/  @!P0 EXIT ;  /* 0x000000000000894d */ /* 0x000fea0003800000 */
[----:B------:R-:W-:Y:S05]  /*96d0*/  BRA `(.L_x_139) ;  /* 0x0000000000087947 */ /* 0x000fea0003800000 */
.L_x_138:
[----:B------:R-:W-:-:S13]  /*96e0*/  FSETP.NEU.AND P0, PT, R41, RZ, PT ;  /* 0x000000ff2900720b */ /* 0x000fda0003f0d000 */
[----:B------:R-:W-:Y:S05]  /*96f0*/  @!P0 EXIT ;  /* 0x000000000000894d */ /* 0x000fea0003800000 */
.L_x_139:
[----:B------:R-:W-:Y:S05]  /*9700*/  BSYNC.RECONVERGENT B0 ;  /* 0x0000000000007941 */ /* 0x000fea0003800200 */
.L_x_136:
[----:B------:R-:W-:Y:S01]  /*9710*/  ULEA UR4, UR46, UR44, 0x3 ;  /* 0x0000002c2e047291 */ /* 0x000fe2000f8e18ff */
[----:B------:R-:W-:-:S04]  /*9720*/  DEPBAR.LE SB0, 0x0 ;  /* 0x000080000000791a */ /* 0x000fc80000000000 */
[----:B------:R-:W-:-:S04]  /*9730*/  UIADD3 UR4, UPT, UPT, UR4, 0x80, URZ ;  /* 0x0000008004047890 */ /* 0x000fc8000fffe0ff */
[----:B------:R-:W-:-:S09]  /*9740*/  UPRMT UR4, UR47, 0x654, UR4 ;  /* 0x000006542f047896 */ /* 0x000fd20008000004 */
[----:B------:R-:W-:Y:S01]  /*9750*/  SYNCS.ARRIVE.TRANS64.RED.A1T0 RZ, [UR4], RZ ;  /* 0x000000ffffff79a7 */ /* 0x000fe20008100404 */
[----:B------:R-:W-:Y:S05]  /*9760*/  EXIT ;  /* 0x000000000000794d */ /* 0x000fea0003800000 */
.L_x_24:
[----:B--2---:R2:W3:Y:S02]  /*9770*/  SYNCS.PHASECHK.TRANS64.TRYWAIT P0, [R3+URZ+0x120], R2 ;  /* 0x00012002030075a7 */ /* 0x0044e400080011ff */
[----:B---3--:R-:W-:Y:S05]  /*9780*/  @!P0 NANOSLEEP.SYNCS 0x989680 ;  /* 0x009896800000895d */ /* 0x008fea0003900000 */
[----:B------:R-:W3:Y:S02]  /*9790*/  @!P0 SYNCS.PHASECHK.TRANS64 P0, [R3+URZ+0x120], R2 ;  /* 0x00012002030085a7 */ /* 0x000ee400080010ff */
[----:B---3--:R-:W-:Y:S05]  /*97a0*/  @!P0 BRA `(.L_x_24) ;  /* 0xfffffffc00f08947 */ /* 0x008fea000383ffff */
[----:B------:R-:W-:Y:S05]  /*97b0*/  BRA `(.L_x_140) ;  /* 0xffffff8000a07947 */ /* 0x000fea000383ffff */
.L_x_27:
[----:B-1----:R-:W-:-:S07]  /*97c0*/  MOV R0, UR33 ;  /* 0x0000002100007c02 */ /* 0x002fce0008000f00 */
.L_x_141:
[----:B-1----:R1:W2:Y:S02]  /*97d0*/  SYNCS.PHASECHK.TRANS64.TRYWAIT P0, [R0+URZ+0x30], R3 ;  /* 0x00003003000075a7 */ /* 0x0022a400080011ff */
[----:B--2---:R-:W-:Y:S05]  /*97e0*/  @!P0 NANOSLEEP.SYNCS 0x989680 ;  /* 0x009896800000895d */ /* 0x004fea0003900000 */
[----:B------:R-:W2:Y:S02]  /*97f0*/  @!P0 SYNCS.PHASECHK.TRANS64 P0, [R0+URZ+0x30], R3 ;  /* 0x00003003000085a7 */ /* 0x000ea400080010ff */
[----:B--2---:R-:W-:Y:S05]  /*9800*/  @!P0 BRA `(.L_x_141) ;  /* 0xfffffffc00f08947 */ /* 0x004fea000383ffff */
[----:B------:R-:W-:Y:S05]  /*9810*/  BRA `(.L_x_26) ;  /* 0xffffff8000ec7947 */ /* 0x000fea000383ffff */
.L_x_34:
[----:B-1----:R-:W-:-:S07]  /*9820*/  MOV R0, UR25 ;  /* 0x0000001900007c02 */ /* 0x002fce0008000f00 */
.L_x_142:
[----:B-1----:R1:W2:Y:S02]  /*9830*/  SYNCS.PHASECHK.TRANS64.TRYWAIT P0, [R0+URZ+0x30], R3 ;  /* 0x00003003000075a7 */ /* 0x0022a400080011ff */
[----:B--2---:R-:W-:Y:S05]  /*9840*/  @!P0 NANOSLEEP.SYNCS 0x989680 ;  /* 0x009896800000895d */ /* 0x004fea0003900000 */
[----:B------:R-:W2:Y:S02]  /*9850*/  @!P0 SYNCS.PHASECHK.TRANS64 P0, [R0+URZ+0x30], R3 ;  /* 0x00003003000085a7 */ /* 0x000ea400080010ff */
[----:B--2---:R-:W-:Y:S05]  /*9860*/  @!P0 BRA `(.L_x_142) ;  /* 0xfffffffc00f08947 */ /* 0x004fea000383ffff */
[----:B------:R-:W-:Y:S05]  /*9870*/  BRA `(.L_x_33) ;  /* 0xffffff8400c47947 */ /* 0x000fea000383ffff */
.L_x_39:
[----:B-1----:R1:W2:Y:S02]  /*9880*/  SYNCS.PHASECHK.TRANS64.TRYWAIT P0, [R3+URZ+0xb0], R0 ;  /* 0x0000b000030075a7 */ /* 0x0022a400080011ff */
[----:B--2---:R-:W-:Y:S05]  /*9890*/  @!P0 NANOSLEEP.SYNCS 0x989680 ;  /* 0x009896800000895d */ /* 0x004fea0003900000 */
[----:B------:R-:W2:Y:S02]  /*98a0*/  @!P0 SYNCS.PHASECHK.TRANS64 P0, [R3+URZ+0xb0], R0 ;  /* 0x0000b000030085a7 */ /* 0x000ea400080010ff */
[----:B--2---:R-:W-:Y:S05]  /*98b0*/  @!P0 BRA `(.L_x_39) ;  /* 0xfffffffc00f08947 */ /* 0x004fea000383ffff */
[----:B------:R-:W-:Y:S05]  /*98c0*/  BRA `(.L_x_143) ;  /* 0xffffff8800807947 */ /* 0x000fea000383ffff */
.L_x_43:
[----:B-1----:R-:W-:-:S07]  /*98d0*/  MOV R0, UR4 ;  /* 0x0000000400007c02 */ /* 0x002fce0008000f00 */
.L_x_144:
[----:B-1----:R1:W2:Y:S02]  /*98e0*/  SYNCS.PHASECHK.TRANS64.TRYWAIT P0, [R0+URZ], R3 ;  /* 0x00000003000075a7 */ /* 0x0022a400080011ff */
[----:B--2---:R-:W-:Y:S05]  /*98f0*/  @!P0 NANOSLEEP.SYNCS 0x989680 ;  /* 0x009896800000895d */ /* 0x004fea0003900000 */
[----:B------:R-:W2:Y:S02]  /*9900*/  @!P0 SYNCS.PHASECHK.TRANS64 P0, [R0+URZ], R3 ;  /* 0x00000003000085a7 */ /* 0x000ea400080010ff */
[----:B--2---:R-:W-:Y:S05]  /*9910*/  @!P0 BRA `(.L_x_144) ;  /* 0xfffffffc00f08947 */ /* 0x004fea000383ffff */
[----:B------:R-:W-:Y:S05]  /*9920*/  BRA `(.L_x_145) ;  /* 0xffffff9000287947 */ /* 0x000fea000383ffff */
.L_x_44:
[----:B------:R-:W-:-:S07]  /*9930*/  MOV R0, UR5 ;  /* 0x0000000500007c02 */ /* 0x000fce0008000f00 */
.L_x_146:
[----:B-1----:R1:W2:Y:S02]  /*9940*/  SYNCS.PHASECHK.TRANS64.TRYWAIT P0, [R0+URZ], R3 ;  /* 0x00000003000075a7 */ /* 0x0022a400080011ff */
[----:B--2---:R-:W-:Y:S05]  /*9950*/  @!P0 NANOSLEEP.SYNCS 0x989680 ;  /* 0x009896800000895d */ /* 0x004fea0003900000 */
[----:B------:R-:W2:Y:S02]  /*9960*/  @!P0 SYNCS.PHASECHK.TRANS64 P0, [R0+URZ], R3 ;  /* 0x00000003000085a7 */ /* 0x000ea400080010ff */
[----:B--2---:R-:W-:Y:S05]  /*9970*/  @!P0 BRA `(.L_x_146) ;  /* 0xfffffffc00f08947 */ /* 0x004fea000383ffff */
[----:B------:R-:W-:Y:S05]  /*9980*/  BRA `(.L_x_147) ;  /* 0xffffff9000347947 */ /* 0x000fea000383ffff */
.L_x_45:
[----:B------:R-:W-:-:S07]  /*9990*/  MOV R0, UR5 ;  /* 0x0000000500007c02 */ /* 0x000fce0008000f00 */
.L_x_148:
[----:B-1----:R1:W2:Y:S02]  /*99a0*/  SYNCS.PHASECHK.TRANS64.TRYWAIT P0, [R0+URZ], R3 ;  /* 0x00000003000075a7 */ /* 0x0022a400080011ff */
[----:B--2---:R-:W-:Y:S05]  /*99b0*/  @!P0 NANOSLEEP.SYNCS 0x989680 ;  /* 0x009896800000895d */ /* 0x004fea0003900000 */
[----:B------:R-:W2:Y:S02]  /*99c0*/  @!P0 SYNCS.PHASECHK.TRANS64 P0, [R0+URZ], R3 ;  /* 0x00000003000085a7 */ /* 0x000ea400080010ff */
[----:B--2---:R-:W-:Y:S05]  /*99d0*/  @!P0 BRA `(.L_x_148) ;  /* 0xfffffffc00f08947 */ /* 0x004fea000383ffff */
[----:B------:R-:W-:Y:S05]  /*99e0*/  BRA `(.L_x_149) ;  /* 0xffffff9000407947 */ /* 0x000fea000383ffff */
.L_x_46:
[----:B------:R-:W-:-:S07]  /*99f0*/  MOV R0, UR5 ;  /* 0x0000000500007c02 */ /* 0x000fce0008000f00 */
.L_x_150:
[----:B-1----:R1:W2:Y:S02]  /*9a00*/  SYNCS.PHASECHK.TRANS64.TRYWAIT P0, [R0+URZ], R3 ;  /* 0x00000003000075a7 */ /* 0x0022a400080011ff */
[----:B--2---:R-:W-:Y:S05]  /*9a10*/  @!P0 NANOSLEEP.SYNCS 0x989680 ;  /* 0x009896800000895d */ /* 0x004fea0003900000 */
[----:B------:R-:W2:Y:S02]  /*9a20*/  @!P0 SYNCS.PHASECHK.TRANS64 P0, [R0+URZ], R3 ;  /* 0x00000003000085a7 */ /* 0x000ea400080010ff */
[----:B--2---:R-:W-:Y:S05]  /*9a30*/  @!P0 BRA `(.L_x_150) ;  /* 0xfffffffc00f08947 */ /* 0x004fea000383ffff */
[----:B------:R-:W-:Y:S05]  /*9a40*/  BRA `(.L_x_151) ;  /* 0xffffff90004c7947 */ /* 0x000fea000383ffff */
.L_x_47:
[----:B------:R-:W-:-:S07]  /*9a50*/  MOV R0, UR5 ;  /* 0x0000000500007c02 */ /* 0x000fce0008000f00 */
.L_x_152:
[----:B-1----:R1:W2:Y:S02]  /*9a60*/  SYNCS.PHASECHK.TRANS64.TRYWAIT P0, [R0+URZ], R3 ;  /* 0x00000003000075a7 */ /* 0x0022a400080011ff */
[----:B--2---:R-:W-:Y:S05]  /*9a70*/  @!P0 NANOSLEEP.SYNCS 0x989680 ;  /* 0x009896800000895d */ /* 0x004fea0003900000 */
[----:B------:R-:W2:Y:S02]  /*9a80*/  @!P0 SYNCS.PHASECHK.TRANS64 P0, [R0+URZ], R3 ;  /* 0x00000003000085a7 */ /* 0x000ea400080010ff */
[----:B--2---:R-:W-:Y:S05]  /*9a90*/  @!P0 BRA `(.L_x_152) ;  /* 0xfffffffc00f08947 */ /* 0x004fea000383ffff */
[----:B------:R-:W-:Y:S05]  /*9aa0*/  BRA `(.L_x_153) ;  /* 0xffffff9000587947 */ /* 0x000fea000383ffff */
.L_x_50:
[----:B-1----:R1:W2:Y:S02]  /*9ab0*/  SYNCS.PHASECHK.TRANS64.TRYWAIT P0, [R2+URZ+0x110], R5 ;  /* 0x00011005020075a7 */ /* 0x0022a400080011ff */
[----:B--2---:R-:W-:Y:S05]  /*9ac0*/  @!P0 NANOSLEEP.SYNCS 0x989680 ;  /* 0x009896800000895d */ /* 0x004fea0003900000 */
[----:B------:R-:W2:Y:S02]  /*9ad0*/  @!P0 SYNCS.PHASECHK.TRANS64 P0, [R2+URZ+0x110], R5 ;  /* 0x00011005020085a7 */ /* 0x000ea400080010ff */
[----:B--2---:R-:W-:Y:S05]  /*9ae0*/  @!P0 BRA `(.L_x_50) ;  /* 0xfffffffc00f08947 */ /* 0x004fea000383ffff */
[----:B------:R-:W-:Y:S05]  /*9af0*/  BRA `(.L_x_154) ;  /* 0xffffff9000b47947 */ /* 0x000fea000383ffff */
.L_x_51:
[----:B------:R-:W-:-:S07]  /*9b00*/  MOV R2, UR4 ;  /* 0x0000000400027c02 */ /* 0x000fce0008000f00 */
.L_x_155:
[----:B-1----:R1:W2:Y:S02]  /*9b10*/  SYNCS.PHASECHK.TRANS64.TRYWAIT P0, [R2+URZ+0xc0], R5 ;  /* 0x0000c005020075a7 */ /* 0x0022a400080011ff */
[----:B--2---:R-:W-:Y:S05]  /*9b20*/  @!P0 NANOSLEEP.SYNCS 0x989680 ;  /* 0x009896800000895d */ /* 0x004fea0003900000 */
[----:B------:R-:W2:Y:S02]  /*9b30*/  @!P0 SYNCS.PHASECHK.TRANS64 P0, [R2+URZ+0xc0], R5 ;  /* 0x0000c005020085a7 */ /* 0x000ea400080010ff */
[----:B--2---:R-:W-:Y:S05]  /*9b40*/  @!P0 BRA `(.L_x_155) ;  /* 0xfffffffc00f08947 */ /* 0x004fea000383ffff */
[----:B------:R-:W-:Y:S05]  /*9b50*/  BRA `(.L_x_156) ;  /* 0xffffff9000c47947 */ /* 0x000fea000383ffff */
.L_x_52:
[----:B-1----:R1:W2:Y:S02]  /*9b60*/  SYNCS.PHASECHK.TRANS64.TRYWAIT P1, [R2+URZ+0xb0], R5 ;  /* 0x0000b005020075a7 */ /* 0x0022a400080211ff */
[----:B--2---:R-:W-:Y:S05]  /*9b70*/  @!P1 NANOSLEEP.SYNCS 0x989680 ;  /* 0x009896800000995d */ /* 0x004fea0003900000 */
[----:B------:R-:W2:Y:S02]  /*9b80*/  @!P1 SYNCS.PHASECHK.TRANS64 P1, [R2+URZ+0xb0], R5 ;  /* 0x0000b005020095a7 */ /* 0x000ea400080210ff */
[----:B--2---:R-:W-:Y:S05]  /*9b90*/  @!P1 BRA `(.L_x_52) ;  /* 0xfffffffc00f09947 */ /* 0x004fea000383ffff */
[----:B------:R-:W-:Y:S05]  /*9ba0*/  BRA `(.L_x_157) ;  /* 0xffffff9000f47947 */ /* 0x000fea000383ffff */
.L_x_55:
[----:B------:R-:W-:-:S07]  /*9bb0*/  MOV R0, UR4 ;  /* 0x0000000400007c02 */ /* 0x000fce0008000f00 */
.L_x_158:
[----:B-1----:R1:W2:Y:S02]  /*9bc0*/  SYNCS.PHASECHK.TRANS64.TRYWAIT P0, [R0+URZ+0xc0], R3 ;  /* 0x0000c003000075a7 */ /* 0x0022a400080011ff */
[----:B--2---:R-:W-:Y:S05]  /*9bd0*/  @!P0 NANOSLEEP.SYNCS 0x989680 ;  /* 0x009896800000895d */ /* 0x004fea0003900000 */
[----:B------:R-:W2:Y:S02]  /*9be0*/  @!P0 SYNCS.PHASECHK.TRANS64 P0, [R0+URZ+0xc0], R3 ;  /* 0x0000c003000085a7 */ /* 0x000ea400080010ff */
[----:B--2---:R-:W-:Y:S05]  /*9bf0*/  @!P0 BRA `(.L_x_158) ;  /* 0xfffffffc00f08947 */ /* 0x004fea000383ffff */
[----:B------:R-:W-:Y:S05]  /*9c00*/  BRA `(.L_x_54) ;  /* 0xffffff9400487947 */ /* 0x000fea000383ffff */
.L_x_62:
[----:B-1----:R1:W2:Y:S02]  /*9c10*/  SYNCS.PHASECHK.TRANS64.TRYWAIT P1, [R0+URZ+0xb0], R5 ;  /* 0x0000b005000075a7 */ /* 0x0022a400080211ff */
[----:B--2---:R-:W-:Y:S05]  /*9c20*/  @!P1 NANOSLEEP.SYNCS 0x989680 ;  /* 0x009896800000995d */ /* 0x004fea0003900000 */
[----:B------:R-:W2:Y:S02]  /*9c30*/  @!P1 SYNCS.PHASECHK.TRANS64 P1, [R0+URZ+0xb0], R5 ;  /* 0x0000b005000095a7 */ /* 0x000ea400080210ff */
[----:B--2---:R-:W-:Y:S05]  /*9c40*/  @!P1 BRA `(.L_x_62) ;  /* 0xfffffffc00f09947 */ /* 0x004fea000383ffff */
[----:B------:R-:W-:Y:S05]  /*9c50*/  BRA `(.L_x_159) ;  /* 0xffffff9800bc7947 */ /* 0x000fea000383ffff */
.L_x_63:
[----:B------:R-:W-:-:S07]  /*9c60*/  MOV R3, UR30 ;  /* 0x0000001e00037c02 */ /* 0x000fce0008000f00 */
.L_x_160:
[----:B-1----:R1:W2:Y:S02]  /*9c70*/  SYNCS.PHASECHK.TRANS64.TRYWAIT P0, [R3+URZ+0xf0], R0 ;  /* 0x0000f000030075a7 */ /* 0x0022a400080011ff */
[----:B--2---:R-:W-:Y:S05]  /*9c80*/  @!P0 NANOSLEEP.SYNCS 0x989680 ;  /* 0x009896800000895d */ /* 0x004fea0003900000 */
[----:B------:R-:W2:Y:S02]  /*9c90*/  @!P0 SYNCS.PHASECHK.TRANS64 P0, [R3+URZ+0xf0], R0 ;  /* 0x0000f000030085a7 */ /* 0x000ea400080010ff */
[----:B--2---:R-:W-:Y:S05]  /*9ca0*/  @!P0 BRA `(.L_x_160) ;  /* 0xfffffffc00f08947 */ /* 0x004fea000383ffff */
[----:B------:R-:W-:Y:S05]  /*9cb0*/  BRA `(.L_x_161) ;  /* 0xffffff9800f47947 */ /* 0x000fea000383ffff */
.L_x_66:
[----:B------:R-:W-:Y:S07]  /*9cc0*/  MOV R0, UR5 ;  /* 0x0000000500007c02 */ /* 0x000fee0008000f00 */
.L_x_162:
[----:B-1----:R1:W2:Y:S02]  /*9cd0*/  SYNCS.PHASECHK.TRANS64.TRYWAIT P0, [R0+URZ], R3 ;  /* 0x00000003000075a7 */ /* 0x0022a400080011ff */
[----:B--2---:R-:W-:Y:S05]  /*9ce0*/  @!P0 NANOSLEEP.SYNCS 0x989680 ;  /* 0x009896800000895d */ /* 0x004fea0003900000 */
[----:B------:R-:W2:Y:S02]  /*9cf0*/  @!P0 SYNCS.PHASECHK.TRANS64 P0, [R0+URZ], R3 ;  /* 0x00000003000085a7 */ /* 0x000ea400080010ff */
[----:B--2---:R-:W-:Y:S05]  /*9d00*/  @!P0 BRA `(.L_x_162) ;  /* 0xfffffffc00f08947 */ /* 0x004fea000383ffff */
[----:B------:R-:W-:Y:S05]  /*9d10*/  BRA `(.L_x_65) ;  /* 0xffffff9c00107947 */ /* 0x000fea000383ffff */
.L_x_69:
[----:B------:R-:W-:-:S07]  /*9d20*/  MOV R0, UR4 ;  /* 0x0000000400007c02 */ /* 0x000fce0008000f00 */
.L_x_163:
[----:B--2---:R2:W4:Y:S02]  /*9d30*/  SYNCS.PHASECHK.TRANS64.TRYWAIT P0, [R0+URZ], R3 ;  /* 0x00000003000075a7 */ /* 0x00452400080011ff */
[----:B----4-:R-:W-:Y:S05]  /*9d40*/  @!P0 NANOSLEEP.SYNCS 0x989680 ;  /* 0x009896800000895d */ /* 0x010fea0003900000 */
[----:B------:R-:W4:Y:S02]  /*9d50*/  @!P0 SYNCS.PHASECHK.TRANS64 P0, [R0+URZ], R3 ;  /* 0x00000003000085a7 */ /* 0x000f2400080010ff */
[----:B----4-:R-:W-:Y:S05]  /*9d60*/  @!P0 BRA `(.L_x_163) ;  /* 0xfffffffc00f08947 */ /* 0x010fea000383ffff */
[----:B------:R-:W-:Y:S05]  /*9d70*/  BRA `(.L_x_164) ;  /* 0xffffff9c00ec7947 */ /* 0x000fea000383ffff */
.L_x_70:
[----:B------:R-:W-:-:S07]  /*9d80*/  MOV R0, UR5 ;  /* 0x0000000500007c02 */ /* 0x000fce0008000f00 */
.L_x_165:
[----:B-1----:R1:W2:Y:S02]  /*9d90*/  SYNCS.PHASECHK.TRANS64.TRYWAIT P0, [R0+URZ], R3 ;  /* 0x00000003000075a7 */ /* 0x0022a400080011ff */
[----:B--2---:R-:W-:Y:S05]  /*9da0*/  @!P0 NANOSLEEP.SYNCS 0x989680 ;  /* 0x009896800000895d */ /* 0x004fea0003900000 */
[----:B------:R-:W2:Y:S02]  /*9db0*/  @!P0 SYNCS.PHASECHK.TRANS64 P0, [R0+URZ], R3 ;  /* 0x00000003000085a7 */ /* 0x000ea400080010ff */
[----:B--2---:R-:W-:Y:S05]  /*9dc0*/  @!P0 BRA `(.L_x_165) ;  /* 0xfffffffc00f08947 */ /* 0x004fea000383ffff */
[----:B------:R-:W-:Y:S05]  /*9dd0*/  BRA `(.L_x_166) ;  /* 0xffffff9c00f87947 */ /* 0x000fea000383ffff */
.L_x_71:
[----:B------:R-:W-:-:S07]  /*9de0*/  MOV R0, UR5 ;  /* 0x0000000500007c02 */ /* 0x000fce0008000f00 */
.L_x_167:
[----:B-1----:R1:W2:Y:S02]  /*9df0*/  SYNCS.PHASECHK.TRANS64.TRYWAIT P0, [R0+URZ], R3 ;  /* 0x00000003000075a7 */ /* 0x0022a400080011ff */
[----:B--2---:R-:W-:Y:S05]  /*9e00*/  @!P0 NANOSLEEP.SYNCS 0x989680 ;  /* 0x009896800000895d */ /* 0x004fea0003900000 */
[----:B------:R-:W2:Y:S02]  /*9e10*/  @!P0 SYNCS.PHASECHK.TRANS64 P0, [R0+URZ], R3 ;  /* 0x00000003000085a7 */ /* 0x000ea400080010ff */
[----:B--2---:R-:W-:Y:S05]  /*9e20*/  @!P0 BRA `(.L_x_167) ;  /* 0xfffffffc00f08947 */ /* 0x004fea000383ffff */
[----:B------:R-:W-:Y:S05]  /*9e30*/  BRA `(.L_x_168) ;  /* 0xffffffa000047947 */ /* 0x000fea000383ffff */
.L_x_72:
[----:B------:R-:W-:-:S07]  /*9e40*/  MOV R0, UR4 ;  /* 0x0000000400007c02 */ /* 0x000fce0008000f00 */
.L_x_169:
[----:B-1----:R1:W2:Y:S02]  /*9e50*/  SYNCS.PHASECHK.TRANS64.TRYWAIT P0, [R0+URZ], R3 ;  /* 0x00000003000075a7 */ /* 0x0022a400080011ff */
[----:B--2---:R-:W-:Y:S05]  /*9e60*/  @!P0 NANOSLEEP.SYNCS 0x989680 ;  /* 0x009896800000895d */ /* 0x004fea0003900000 */
[----:B------:R-:W2:Y:S02]  /*9e70*/  @!P0 SYNCS.PHASECHK.TRANS64 P0, [R0+URZ], R3 ;  /* 0x00000003000085a7 */ /* 0x000ea400080010ff */
[----:B--2---:R-:W-:Y:S05]  /*9e80*/  @!P0 BRA `(.L_x_169) ;  /* 0xfffffffc00f08947 */ /* 0x004fea000383ffff */
[----:B------:R-:W-:Y:S05]  /*9e90*/  BRA `(.L_x_170) ;  /* 0xffffffa000107947 */ /* 0x000fea000383ffff */
.L_x_77:
[----:B--2---:R2:W3:Y:S02]  /*9ea0*/  SYNCS.PHASECHK.TRANS64.TRYWAIT P0, [R12+URZ+0xb0], R9 ;  /* 0x0000b0090c0075a7 */ /* 0x0044e400080011ff */
[----:B---3--:R-:W-:Y:S05]  /*9eb0*/  @!P0 NANOSLEEP.SYNCS 0x989680 ;  /* 0x009896800000895d */ /* 0x008fea0003900000 */
[----:B------:R-:W3:Y:S02]  /*9ec0*/  @!P0 SYNCS.PHASECHK.TRANS64 P0, [R12+URZ+0xb0], R9 ;  /* 0x0000b0090c0085a7 */ /* 0x000ee400080010ff */
[----:B---3--:R-:W-:Y:S05]  /*9ed0*/  @!P0 BRA `(.L_x_77) ;  /* 0xfffffffc00f08947 */ /* 0x008fea000383ffff */
[----:B------:R-:W-:Y:S05]  /*9ee0*/  BRA `(.L_x_171) ;  /* 0xffffffa400307947 */ /* 0x000fea000383ffff */
.L_x_80:
[----:B------:R-:W-:Y:S07]  /*9ef0*/  MOV R0, UR21 ;  /* 0x0000001500007c02 */ /* 0x000fee0008000f00 */
.L_x_172:
[----:B--2---:R2:W3:Y:S02]  /*9f00*/  SYNCS.PHASECHK.TRANS64.TRYWAIT P2, [R0+URZ+0xa8], R11 ;  /* 0x0000a80b000075a7 */ /* 0x0044e400080411ff */
[----:B---3--:R-:W-:Y:S05]  /*9f10*/  @!P2 NANOSLEEP.SYNCS 0x989680 ;  /* 0x009896800000a95d */ /* 0x008fea0003900000 */
[----:B------:R-:W3:Y:S02]  /*9f20*/  @!P2 SYNCS.PHASECHK.TRANS64 P2, [R0+URZ+0xa8], R11 ;  /* 0x0000a80b0000a5a7 */ /* 0x000ee400080410ff */
[----:B---3--:R-:W-:Y:S05]  /*9f30*/  @!P2 BRA `(.L_x_172) ;  /* 0xfffffffc00f0a947 */ /* 0x008fea000383ffff */
[----:B------:R-:W-:Y:S05]  /*9f40*/  BRA `(.L_x_79) ;  /* 0xffffffa800987947 */ /* 0x000fea000383ffff */
.L_x_83:
[----:B--2---:R-:W-:Y:S07]  /*9f50*/  MOV R0, UR21 ;  /* 0x0000001500007c02 */ /* 0x004fee0008000f00 */
.L_x_173:
[----:B--2---:R2:W3:Y:S02]  /*9f60*/  SYNCS.PHASECHK.TRANS64.TRYWAIT P0, [R0+URZ+0x80], R9 ;  /* 0x00008009000075a7 */ /* 0x0044e400080011ff */
[----:B---3--:R-:W-:Y:S05]  /*9f70*/  @!P0 NANOSLEEP.SYNCS 0x989680 ;  /* 0x009896800000895d */ /* 0x008fea0003900000 */
[----:B------:R-:W3:Y:S02]  /*9f80*/  @!P0 SYNCS.PHASECHK.TRANS64 P0, [R0+URZ+0x80], R9 ;  /* 0x00008009000085a7 */ /* 0x000ee400080010ff */
[----:B---3--:R-:W-:Y:S05]  /*9f90*/  @!P0 BRA `(.L_x_173) ;  /* 0xfffffffc00f08947 */ /* 0x008fea000383ffff */
[----:B------:R-:W-:Y:S05]  /*9fa0*/  BRA `(.L_x_174) ;  /* 0xffffffa800f47947 */ /* 0x000fea000383ffff */
.L_x_84:
[----:B------:R-:W-:Y:S07]  /*9fb0*/  MOV R0, UR21 ;  /* 0x0000001500007c02 */ /* 0x000fee0008000f00 */
.L_x_175:
[----:B--2---:R2:W3:Y:S02]  /*9fc0*/  SYNCS.PHASECHK.TRANS64.TRYWAIT P0, [R0+URZ+0x88], R9 ;  /* 0x00008809000075a7 */ /* 0x0044e400080011ff */
[----:B---3--:R-:W-:Y:S05]  /*9fd0*/  @!P0 NANOSLEEP.SYNCS 0x989680 ;  /* 0x009896800000895d */ /* 0x008fea0003900000 */
[----:B------:R-:W3:Y:S02]  /*9fe0*/  @!P0 SYNCS.PHASECHK.TRANS64 P0, [R0+URZ+0x88], R9 ;  /* 0x00008809000085a7 */ /* 0x000ee400080010ff */
[----:B---3--:R-:W-:Y:S05]  /*9ff0*/  @!P0 BRA `(.L_x_175) ;  /* 0xfffffffc00f08947 */ /* 0x008fea000383ffff */
[----:B------:R-:W-:Y:S05]  /*a000*/  BRA `(.L_x_176) ;  /* 0xffffffac00307947 */ /* 0x000fea000383ffff */
.L_x_85:
[----:B------:R-:W-:Y:S07]  /*a010*/  MOV R0, UR21 ;  /* 0x0000001500007c02 */ /* 0x000fee0008000f00 */
.L_x_177:
[----:B--2---:R2:W3:Y:S02]  /*a020*/  SYNCS.PHASECHK.TRANS64.TRYWAIT P0, [R0+URZ+0x90], R9 ;  /* 0x00009009000075a7 */ /* 0x0044e400080011ff */
[----:B---3--:R-:W-:Y:S05]  /*a030*/  @!P0 NANOSLEEP.SYNCS 0x989680 ;  /* 0x009896800000895d */ /* 0x008fea0003900000 */
[----:B------:R-:W3:Y:S02]  /*a040*/  @!P0 SYNCS.PHASECHK.TRANS64 P0, [R0+URZ+0x90], R9 ;  /* 0x00009009000085a7 */ /* 0x000ee400080010ff */
[----:B---3--:R-:W-:Y:S05]  /*a050*/  @!P0 BRA `(.L_x_177) ;  /* 0xfffffffc00f08947 */ /* 0x008fea000383ffff */
[----:B------:R-:W-:Y:S05]  /*a060*/  BRA `(.L_x_178) ;  /* 0xffffffac00787947 */ /* 0x000fea000383ffff */
.L_x_86:
[----:B------:R-:W-:Y:S07]  /*a070*/  MOV R0, UR21 ;  /* 0x0000001500007c02 */ /* 0x000fee0008000f00 */
.L_x_179:
[----:B--2---:R2:W3:Y:S02]  /*a080*/  SYNCS.PHASECHK.TRANS64.TRYWAIT P0, [R0+URZ+0x98], R9 ;  /* 0x00009809000075a7 */ /* 0x0044e400080011ff */
[----:B---3--:R-:W-:Y:S05]  /*a090*/  @!P0 NANOSLEEP.SYNCS 0x989680 ;  /* 0x009896800000895d */ /* 0x008fea0003900000 */
[----:B------:R-:W3:Y:S02]  /*a0a0*/  @!P0 SYNCS.PHASECHK.TRANS64 P0, [R0+URZ+0x98], R9 ;  /* 0x00009809000085a7 */ /* 0x000ee400080010ff */
[----:B---3--:R-:W-:Y:S05]  /*a0b0*/  @!P0 BRA `(.L_x_179) ;  /* 0xfffffffc00f08947 */ /* 0x008fea000383ffff */
[----:B------:R-:W-:Y:S05]  /*a0c0*/  BRA `(.L_x_180) ;  /* 0xffffffac00bc7947 */ /* 0x000fea000383ffff */
.L_x_88:
[----:B------:R-:W-:-:S07]  /*a0d0*/  MOV R0, UR21 ;  /* 0x0000001500007c02 */ /* 0x000fce0008000f00 */
.L_x_181:
[----:B---3--:R3:W4:Y:S02]  /*a0e0*/  SYNCS.PHASECHK.TRANS64.TRYWAIT P0, [R0+URZ+0x80], R3 ;  /* 0x00008003000075a7 */ /* 0x00872400080011ff */
[----:B----4-:R-:W-:Y:S05]  /*a0f0*/  @!P0 NANOSLEEP.SYNCS 0x989680 ;  /* 0x009896800000895d */ /* 0x010fea0003900000 */
[----:B------:R-:W4:Y:S02]  /*a100*/  @!P0 SYNCS.PHASECHK.TRANS64 P0, [R0+URZ+0x80], R3 ;  /* 0x00008003000085a7 */ /* 0x000f2400080010ff */
[----:B----4-:R-:W-:Y:S05]  /*a110*/  @!P0 BRA `(.L_x_181) ;  /* 0xfffffffc00f08947 */ /* 0x010fea000383ffff */
[----:B------:R-:W-:Y:S05]  /*a120*/  BRA `(.L_x_182) ;  /* 0xffffffb000307947 */ /* 0x000fea000383ffff */
.L_x_89:
[----:B---3--:R-:W-:-:S07]  /*a130*/  MOV R0, UR21 ;  /* 0x0000001500007c02 */ /* 0x008fce0008000f00 */
.L_x_183:
[----:B---3--:R3:W4:Y:S02]  /*a140*/  SYNCS.PHASECHK.TRANS64.TRYWAIT P0, [R0+URZ+0x88], R3 ;  /* 0x00008803000075a7 */ /* 0x00872400080011ff */
[----:B----4-:R-:W-:Y:S05]  /*a150*/  @!P0 NANOSLEEP.SYNCS 0x989680 ;  /* 0x009896800000895d */ /* 0x010fea0003900000 */
[----:B------:R-:W4:Y:S02]  /*a160*/  @!P0 SYNCS.PHASECHK.TRANS64 P0, [R0+URZ+0x88], R3 ;  /* 0x00008803000085a7 */ /* 0x000f2400080010ff */
[----:B----4-:R-:W-:Y:S05]  /*a170*/  @!P0 BRA `(.L_x_183) ;  /* 0xfffffffc00f08947 */ /* 0x010fea000383ffff */
[----:B------:R-:W-:Y:S05]  /*a180*/  BRA `(.L_x_184) ;  /* 0xffffffb000207947 */ /* 0x000fea000383ffff */
.L_x_90:
[----:B---3--:R-:W-:-:S07]  /*a190*/  MOV R0, UR21 ;  /* 0x0000001500007c02 */ /* 0x008fce0008000f00 */
.L_x_185:
[----:B---3--:R3:W4:Y:S02]  /*a1a0*/  SYNCS.PHASECHK.TRANS64.TRYWAIT P0, [R0+URZ+0x90], R3 ;  /* 0x00009003000075a7 */ /* 0x00872400080011ff */
[----:B----4-:R-:W-:Y:S05]  /*a1b0*/  @!P0 NANOSLEEP.SYNCS 0x989680 ;  /* 0x009896800000895d */ /* 0x010fea0003900000 */
[----:B------:R-:W4:Y:S02]  /*a1c0*/  @!P0 SYNCS.PHASECHK.TRANS64 P0, [R0+URZ+0x90], R3 ;  /* 0x00009003000085a7 */ /* 0x000f2400080010ff */
[----:B----4-:R-:W-:Y:S05]  /*a1d0*/  @!P0 BRA `(.L_x_185) ;  /* 0xfffffffc00f08947 */ /* 0x010fea000383ffff */
[----:B------:R-:W-:Y:S05]  /*a1e0*/  BRA `(.L_x_186) ;  /* 0xffffffb000107947 */ /* 0x000fea000383ffff */
.L_x_92:
[----:B-1----:R1:W2:Y:S02]  /*a1f0*/  SYNCS.PHASECHK.TRANS64.TRYWAIT P0, [R3+URZ+0xb0], R0 ;  /* 0x0000b000030075a7 */ /* 0x0022a400080011ff */
[----:B--2---:R-:W-:Y:S05]  /*a200*/  @!P0 NANOSLEEP.SYNCS 0x989680 ;  /* 0x009896800000895d */ /* 0x004fea0003900000 */
[----:B------:R-:W2:Y:S02]  /*a210*/  @!P0 SYNCS.PHASECHK.TRANS64 P0, [R3+URZ+0xb0], R0 ;  /* 0x0000b000030085a7 */ /* 0x000ea400080010ff */
[----:B--2---:R-:W-:Y:S05]  /*a220*/  @!P0 BRA `(.L_x_92) ;  /* 0xfffffffc00f08947 */ /* 0x004fea000383ffff */
[----:B------:R-:W-:Y:S05]  /*a230*/  BRA `(.L_x_187) ;  /* 0xffffffb000d07947 */ /* 0x000fea000383ffff */
.L_x_103:
[----:B-1----:R-:W-:Y:S04]  /*a240*/  MOV R2, UR44 ;  /* 0x0000002c00027c02 */ /* 0x002fe80008000f00 */
[----:B------:R1:W2:Y:S03]  /*a250*/  SYNCS.PHASECHK.TRANS64.TRYWAIT P1, [R2+URZ+0x60], R3 ;  /* 0x00006003020075a7 */ /* 0x0002a600080211ff */
[----:B--2---:R-:W-:Y:S05]  /*a260*/  @!P1 NANOSLEEP.SYNCS 0x989680 ;  /* 0x009896800000995d */ /* 0x004fea0003900000 */
[----:B------:R-:W2:Y:S02]  /*a270*/  @!P1 SYNCS.PHASECHK.TRANS64 P1, [R2+URZ+0x60], R3 ;  /* 0x00006003020095a7 */ /* 0x000ea400080210ff */
[----:B--2---:R-:W-:Y:S05]  /*a280*/  @!P1 BRA `(.L_x_103) ;  /* 0xfffffffc00ec9947 */ /* 0x004fea000383ffff */
[----:B------:R-:W-:Y:S05]  /*a290*/  BRA `(.L_x_102) ;  /* 0xffffffc000407947 */ /* 0x000fea000383ffff */
.L_x_105:
[----:B-1----:R1:W4:Y:S02]  /*a2a0*/  SYNCS.PHASECHK.TRANS64.TRYWAIT P0, [R99+URZ+0xd0], R0 ;  /* 0x0000d000630075a7 */ /* 0x00232400080011ff */
[----:B----4-:R-:W-:Y:S05]  /*a2b0*/  @!P0 NANOSLEEP.SYNCS 0x989680 ;  /* 0x009896800000895d */ /* 0x010fea0003900000 */
[----:B------:R-:W4:Y:S02]  /*a2c0*/  @!P0 SYNCS.PHASECHK.TRANS64 P0, [R99+URZ+0xd0], R0 ;  /* 0x0000d000630085a7 */ /* 0x000f2400080010ff */
[----:B----4-:R-:W-:Y:S05]  /*a2d0*/  @!P0 BRA `(.L_x_105) ;  /* 0xfffffffc00f08947 */ /* 0x010fea000383ffff */
[----:B------:R-:W-:Y:S05]  /*a2e0*/  BRA `(.L_x_104) ;  /* 0xffffffc000687947 */ /* 0x000fea000383ffff */
.L_x_114:
[----:B---3--:R3:W4:Y:S02]  /*a2f0*/  SYNCS.PHASECHK.TRANS64.TRYWAIT P0, [R3+URZ+0x60], R0 ;  /* 0x00006000030075a7 */ /* 0x00872400080011ff */
[----:B----4-:R-:W-:Y:S05]  /*a300*/  @!P0 NANOSLEEP.SYNCS 0x989680 ;  /* 0x009896800000895d */ /* 0x010fea0003900000 */
[----:B------:R-:W4:Y:S02]  /*a310*/  @!P0 SYNCS.PHASECHK.TRANS64 P0, [R3+URZ+0x60], R0 ;  /* 0x00006000030085a7 */ /* 0x000f2400080010ff */
[----:B----4-:R-:W-:Y:S05]  /*a320*/  @!P0 BRA `(.L_x_114) ;  /* 0xfffffffc00f08947 */ /* 0x010fea000383ffff */
[----:B------:R-:W-:Y:S05]  /*a330*/  BRA `(.L_x_113) ;  /* 0xffffffcc00447947 */ /* 0x000fea000383ffff */
.L_x_122:
[----:B---3--:R3:W4:Y:S02]  /*a340*/  SYNCS.PHASECHK.TRANS64.TRYWAIT P0, [R62+URZ+0x60], R5 ;  /* 0x000060053e0075a7 */ /* 0x00872400080011ff */
[----:B----4-:R-:W-:Y:S05]  /*a350*/  @!P0 NANOSLEEP.SYNCS 0x989680 ;  /* 0x009896800000895d */ /* 0x010fea0003900000 */
[----:B------:R-:W4:Y:S02]  /*a360*/  @!P0 SYNCS.PHASECHK.TRANS64 P0, [R62+URZ+0x60], R5 ;  /* 0x000060053e0085a7 */ /* 0x000f2400080010ff */
[----:B----4-:R-:W-:Y:S05]  /*a370*/  @!P0 BRA `(.L_x_122) ;  /* 0xfffffffc00f08947 */ /* 0x010fea000383ffff */
[----:B------:R-:W-:Y:S05]  /*a380*/  BRA `(.L_x_121) ;  /* 0xffffffd800487947 */ /* 0x000fea000383ffff */
.L_x_130:
[----:B---3--:R3:W4:Y:S02]  /*a390*/  SYNCS.PHASECHK.TRANS64.TRYWAIT P0, [R62+URZ+0x60], R5 ;  /* 0x000060053e0075a7 */ /* 0x00872400080011ff */
[----:B----4-:R-:W-:Y:S05]  /*a3a0*/  @!P0 NANOSLEEP.SYNCS 0x989680 ;  /* 0x009896800000895d */ /* 0x010fea0003900000 */
[----:B------:R-:W4:Y:S02]  /*a3b0*/  @!P0 SYNCS.PHASECHK.TRANS64 P0, [R62+URZ+0x60], R5 ;  /* 0x000060053e0085a7 */ /* 0x000f2400080010ff */
[----:B----4-:R-:W-:Y:S05]  /*a3c0*/  @!P0 BRA `(.L_x_130) ;  /* 0xfffffffc00f08947 */ /* 0x010fea000383ffff */
[----:B------:R-:W-:Y:S05]  /*a3d0*/  BRA `(.L_x_129) ;  /* 0xffffffe4004c7947 */ /* 0x000fea000383ffff */
        .weak           $__internal_0_$__cuda_sm10x_tcgen05_guardrail_trap_col_being_dealloced_not_returned_by_alloc
        .type           $__internal_0_$__cuda_sm10x_tcgen05_guardrail_trap_col_being_dealloced_not_returned_by_alloc,@function
        .size           $__internal_0_$__cuda_sm10x_tcgen05_guardrail_trap_col_being_dealloced_not_returned_by_alloc,($__internal_1_$__cuda_sm10x_tcgen05_guardrail_trap_phase_invalid_during_alloc - $__internal_0_$__cuda_sm10x_tcgen05_guardrail_trap_col_being_dealloced_not_returned_by_alloc)
$__internal_0_$__cuda_sm10x_tcgen05_guardrail_trap_col_being_dealloced_not_returned_by_alloc:
[----:B------:R-:W-:Y:S05]  /*a3e0*/  BPT.TRAP 0x1 ;  /* 0x000000040000795c */ /* 0x000fea0000300000 */
[----:B------:R-:W-:-:S04]  /*a3f0*/  HFMA2 R3, -RZ, RZ, 0, 0 ;  /* 0x00000000ff037431 */ /* 0x000fc800000001ff */
[----:B------:R-:W-:Y:S05]  /*a400*/  RET.REL.NODEC R2 `(_ZN7cutlass13device_kernelINS_4gemm6kernel13GemmUniversalIN4cute5tupleIJiiiiEEENS1_10collective13CollectiveMmaINS1_35MainloopSm100TmaUmmaWarpSpecializedILi6ELi2ELi4ENS5_IJNS4_1CILi1EEENSA_ILi8EEESB_EEEEENS5_IJNSA_ILi128EEESF_NSA_ILi64EEEEEENS_6half_tENS5_IJlSB_lEEESI_NS5_IJSB_llEEENS4_8TiledMMAINS4_8MMA_AtomIJNS4_20SM100_MMA_F16BF16_SSISI_SI_fLi128ELi128ELNS4_4UMMA5MajorE0ELSP_1ELNSO_7ScaleInE0ELSQ_0EEEEEENS4_6LayoutINS5_IJSB_SB_SB_EEENS5_IJNSA_ILi0EEESV_SV_EEEEENS5_IJNS4_10UnderscoreESY_SY_EEEEENS4_23SM90_TMA_LOAD_MULTICASTENS4_14ComposedLayoutINS4_7SwizzleILi3ELi4ELi3EEENS4_18smem_ptr_flag_bitsILi16EEENST_INS5_IJSC_SG_EEENS5_IJSG_SB_EEEEEEEvNS4_8identityENS4_13SM90_TMA_LOADENS12_IS14_S16_NST_INS5_IJSG_SC_EEENS5_IJSB_SG_EEEEEEEvS1B_EENS_8epilogue10collective18CollectiveEpilogueINS1I_23Sm100TmaWarpSpecializedILi4ELi2ELi32ELb1ELb0EEEJSH_NS5_IJNST_ISF_SB_EENST_INSA_ILi32EEESB_EEEEESI_SJ_SI_SJ_NS1I_6fusion15FusionCallbacksIS1M_NS1R_17LinearCombinationISI_fSI_fLNS_15FloatRoundStyleE2EEESH_S1Q_JEEENS4_5SM1004TMEM4LOAD26SM100_TMEM_LOAD_32dp32b32xES1C_NS12_INS13_ILi2ELi4ELi3EEES16_NST_INS5_IJSC_S1O_EEENS5_IJS1O_SB_EEEEEEENS4_39AutoVectorizingCopyWithAssumedAlignmentILi128EEENS4_14SM90_TMA_STOREES25_S27_S27_EEEvvEEEEvNT_6ParamsE) ;  /* 0xffffff5802fc7950 */ /* 0x000fea0003c3ffff */
        .weak           $__internal_1_$__cuda_sm10x_tcgen05_guardrail_trap_phase_invalid_during_alloc
        .type           $__internal_1_$__cuda_sm10x_tcgen05_guardrail_trap_phase_invalid_during_alloc,@function
        .size           $__internal_1_$__cuda_sm10x_tcgen05_guardrail_trap_phase_invalid_during_alloc,($__internal_2_$__cuda_sm10x_tcgen05_guardrail_trap_unallocated_columns_being_dealloced - $__internal_1_$__cuda_sm10x_tcgen05_guardrail_trap_phase_invalid_during_alloc)
$__internal_1_$__cuda_sm10x_tcgen05_guardrail_trap_phase_invalid_during_alloc:
[----:B------:R-:W-:Y:S05]  /*a410*/  BPT.TRAP 0x1 ;  /* 0x000000040000795c */ /* 0x000fea0000300000 */
[----:B------:R-:W-:-:S04]  /*a420*/  MOV R5, 0x0 ;  /* 0x0000000000057802 */ /* 0x000fc80000000f00 */
[----:B------:R-:W-:Y:S05]  /*a430*/  RET.REL.NODEC R4 `(_ZN7cutlass13device_kernelINS_4gemm6kernel13GemmUniversalIN4cute5tupleIJiiiiEEENS1_10collective13CollectiveMmaINS1_35MainloopSm100TmaUmmaWarpSpecializedILi6ELi2ELi4ENS5_IJNS4_1CILi1EEENSA_ILi8EEESB_EEEEENS5_IJNSA_ILi128EEESF_NSA_ILi64EEEEEENS_6half_tENS5_IJlSB_lEEESI_NS5_IJSB_llEEENS4_8TiledMMAINS4_8MMA_AtomIJNS4_20SM100_MMA_F16BF16_SSISI_SI_fLi128ELi128ELNS4_4UMMA5MajorE0ELSP_1ELNSO_7ScaleInE0ELSQ_0EEEEEENS4_6LayoutINS5_IJSB_SB_SB_EEENS5_IJNSA_ILi0EEESV_SV_EEEEENS5_IJNS4_10UnderscoreESY_SY_EEEEENS4_23SM90_TMA_LOAD_MULTICASTENS4_14ComposedLayoutINS4_7SwizzleILi3ELi4ELi3EEENS4_18smem_ptr_flag_bitsILi16EEENST_INS5_IJSC_SG_EEENS5_IJSG_SB_EEEEEEEvNS4_8identityENS4_13SM90_TMA_LOADENS12_IS14_S16_NST_INS5_IJSG_SC_EEENS5_IJSB_SG_EEEEEEEvS1B_EENS_8epilogue10collective18CollectiveEpilogueINS1I_23Sm100TmaWarpSpecializedILi4ELi2ELi32ELb1ELb0EEEJSH_NS5_IJNST_ISF_SB_EENST_INSA_ILi32EEESB_EEEEESI_SJ_SI_SJ_NS1I_6fusion15FusionCallbacksIS1M_NS1R_17LinearCombinationISI_fSI_fLNS_15FloatRoundStyleE2EEESH_S1Q_JEEENS4_5SM1004TMEM4LOAD26SM100_TMEM_LOAD_32dp32b32xES1C_NS12_INS13_ILi2ELi4ELi3EEES16_NST_INS5_IJSC_S1O_EEENS5_IJS1O_SB_EEEEEEENS4_39AutoVectorizingCopyWithAssumedAlignmentILi128EEENS4_14SM90_TMA_STOREES25_S27_S27_EEEvvEEEEvNT_6ParamsE) ;  /* 0xffffff5804f07950 */ /* 0x000fea0003c3ffff */
        .weak           $__internal_2_$__cuda_sm10x_tcgen05_guardrail_trap_unallocated_columns_being_dealloced
        .type           $__internal_2_$__cuda_sm10x_tcgen05_guardrail_trap_unallocated_columns_being_dealloced,@function
        .size           $__internal_2_$__cuda_sm10x_tcgen05_guardrail_trap_unallocated_columns_being_dealloced,(.L_x_189 - $__internal_2_$__cuda_sm10x_tcgen05_guardrail_trap_unallocated_columns_being_dealloced)
$__internal_2_$__cuda_sm10x_tcgen05_guardrail_trap_unallocated_columns_being_dealloced:
[----:B------:R-:W-:Y:S05]  /*a440*/  BPT.TRAP 0x1 ;  /* 0x000000040000795c */ /* 0x000fea0000300000 */
[----:B------:R-:W-:-:S04]  /*a450*/  HFMA2 R3, -RZ, RZ, 0, 0 ;  /* 0x00000000ff037431 */ /* 0x000fc800000001ff */
[----:B------:R-:W-:Y:S05]  /*a460*/  RET.REL.NODEC R2 `(_ZN7cutlass13device_kernelINS_4gemm6kernel13GemmUniversalIN4cute5tupleIJiiiiEEENS1_10collective13CollectiveMmaINS1_35MainloopSm100TmaUmmaWarpSpecializedILi6ELi2ELi4ENS5_IJNS4_1CILi1EEENSA_ILi8EEESB_EEEEENS5_IJNSA_ILi128EEESF_NSA_ILi64EEEEEENS_6half_tENS5_IJlSB_lEEESI_NS5_IJSB_llEEENS4_8TiledMMAINS4_8MMA_AtomIJNS4_20SM100_MMA_F16BF16_SSISI_SI_fLi128ELi128ELNS4_4UMMA5MajorE0ELSP_1ELNSO_7ScaleInE0ELSQ_0EEEEEENS4_6LayoutINS5_IJSB_SB_SB_EEENS5_IJNSA_ILi0EEESV_SV_EEEEENS5_IJNS4_10UnderscoreESY_SY_EEEEENS4_23SM90_TMA_LOAD_MULTICASTENS4_14ComposedLayoutINS4_7SwizzleILi3ELi4ELi3EEENS4_18smem_ptr_flag_bitsILi16EEENST_INS5_IJSC_SG_EEENS5_IJSG_SB_EEEEEEEvNS4_8identityENS4_13SM90_TMA_LOADENS12_IS14_S16_NST_INS5_IJSG_SC_EEENS5_IJSB_SG_EEEEEEEvS1B_EENS_8epilogue10collective18CollectiveEpilogueINS1I_23Sm100TmaWarpSpecializedILi4ELi2ELi32ELb1ELb0EEEJSH_NS5_IJNST_ISF_SB_EENST_INSA_ILi32EEESB_EEEEESI_SJ_SI_SJ_NS1I_6fusion15FusionCallbacksIS1M_NS1R_17LinearCombinationISI_fSI_fLNS_15FloatRoundStyleE2EEESH_S1Q_JEEENS4_5SM1004TMEM4LOAD26SM100_TMEM_LOAD_32dp32b32xES1C_NS12_INS13_ILi2ELi4ELi3EEES16_NST_INS5_IJSC_S1O_EEENS5_IJS1O_SB_EEEEEEENS4_39AutoVectorizingCopyWithAssumedAlignmentILi128EEENS4_14SM90_TMA_STOREES25_S27_S27_EEEvvEEEEvNT_6ParamsE) ;  /* 0xffffff5802e47950 */ /* 0x000fea0003c3ffff */
.L_x_188:
[----:B------:R-:W-:-:S00]  /*a470*/  BRA `(.L_x_188) ;  /* 0xfffffffc00fc7947 */ /* 0x000fc0000383ffff */
[----:B------:R-:W-:-:S00]  /*a480*/  NOP ;  /* 0x0000000000007918 */ /* 0x000fc00000000000 */
[----:B------:R-:W-:-:S00]  /*a490*/  NOP ;  /* 0x0000000000007918 */ /* 0x000fc00000000000 */
[----:B------:R-:W-:-:S00]  /*a4a0*/  NOP ;  /* 0x0000000000007918 */ /* 0x000fc00000000000 */
[----:B------:R-:W-:-:S00]  /*a4b0*/  NOP ;  /* 0x0000000000007918 */ /* 0x000fc00000000000 */
[----:B------:R-:W-:-:S00]  /*a4c0*/  NOP ;  /* 0x0000000000007918 */ /* 0x000fc00000000000 */
[----:B------:R-:W-:-:S00]  /*a4d0*/  NOP ;  /* 0x0000000000007918 */ /* 0x000fc00000000000 */
[----:B------:R-:W-:-:S00]  /*a4e0*/  NOP ;  /* 0x0000000000007918 */ /* 0x000fc00000000000 */
[----:B------:R-:W-:-:S00]  /*a4f0*/  NOP ;  /* 0x0000000000007918 */ /* 0x000fc00000000000 */
.L_x_189:


//--------------------- .nv.global.init           --------------------------
	.section	.nv.global.init,"aw",@progbits
.nv.global.init:
	.type		$str$27,@object
	.size		$str$27,($str$28 - $str$27)
$str$27:
        /*0000*/ 	.byte	0x28, 0x61, 0x64, 0x64, 0x72, 0x65, 0x73, 0x73, 0x20, 0x26, 0x20, 0x6d, 0x61, 0x73, 0x6b, 0x29
        /*0010*/ 	.byte	0x20, 0x3d, 0x3d, 0x20, 0x30, 0x00
	.type		$str$28,@object
	.size		$str$28,($str$26 - $str$28)
$str$28:
        /*0016*/ 	.byte	0x2f, 0x74, 0x6d, 0x70, 0x2f, 0x63, 0x75, 0x74, 0x6c, 0x61, 0x73, 0x73, 0x5f, 0x73, 0x77, 0x65
        /*0026*/ 	.byte	0x65, 0x70, 0x5f, 0x73, 0x72, 0x63, 0x2f, 0x69, 0x6e, 0x63, 0x6c, 0x75, 0x64, 0x65, 0x2f, 0x63
        /*0036*/ 	.byte	0x75, 0x74, 0x65, 0x2f, 0x70, 0x6f, 0x69, 0x6e, 0x74, 0x65, 0x72, 0x5f, 0x66, 0x6c, 0x61, 0x67
        /*0046*/ 	.byte	0x67, 0x65, 0x64, 0x2e, 0x68, 0x70, 0x70, 0x00
	.type		$str$26,@object
	.size		$str$26,($str$25 - $str$26)
$str$26:
        /*004e*/ 	.byte	0x2f, 0x74, 0x6d, 0x70, 0x2f, 0x63, 0x75, 0x74, 0x6c, 0x61, 0x73, 0x73, 0x5f, 0x73, 0x77, 0x65
        /*005e*/ 	.byte	0x65, 0x70, 0x5f, 0x73, 0x72, 0x63, 0x2f, 0x69, 0x6e, 0x63, 0x6c, 0x75, 0x64, 0x65, 0x2f, 0x63
        /*006e*/ 	.byte	0x75, 0x74, 0x65, 0x2f, 0x61, 0x74, 0x6f, 0x6d, 0x2f, 0x63, 0x6f, 0x70, 0x79, 0x5f, 0x74, 0x72
        /*007e*/ 	.byte	0x61, 0x69, 0x74, 0x73, 0x5f, 0x73, 0x6d, 0x31, 0x30, 0x30, 0x2e, 0x68, 0x70, 0x70, 0x00
	.type		$str$25,@object
	.size		$str$25,(__unnamed_1 - $str$25)
$str$25:
        /*008d*/ 	.byte	0x28, 0x28, 0x75, 0x69, 0x6e, 0x74, 0x33, 0x32, 0x5f, 0x74, 0x28, 0x74, 0x68, 0x72, 0x65, 0x61
        /*009d*/ 	.byte	0x64, 0x49, 0x64, 0x78, 0x2e, 0x78, 0x29, 0x20, 0x2f, 0x20, 0x33, 0x32, 0x29, 0x20, 0x25, 0x20
        /*00ad*/ 	.byte	0x34, 0x29, 0x20, 0x3d, 0x3d, 0x20, 0x28, 0x28, 0x28, 0x74, 0x6d, 0x65, 0x6d, 0x5f, 0x61, 0x64
        /*00bd*/ 	.byte	0x64, 0x72, 0x20, 0x3e, 0x3e, 0x20, 0x31, 0x36, 0x29, 0x20, 0x2f, 0x20, 0x33, 0x32, 0x29, 0x20
        /*00cd*/ 	.byte	0x25, 0x20, 0x34, 0x29, 0x00
	.type		__unnamed_1,@object
	.size		__unnamed_1,(__unnamed_2 - __unnamed_1)
__unnamed_1:
        /*00d2*/ 	.byte	0x61, 0x75, 0x74, 0x6f, 0x20, 0x63, 0x75, 0x74, 0x65, 0x3a, 0x3a, 0x61, 0x73, 0x5f, 0x70, 0x6f
        /* <DEDUP_REMOVED lines=24> */
        /*0262*/ 	.byte	0x3e, 0x3e, 0x3e, 0x3e, 0x5d, 0x00
	.type		__unnamed_2,@object
	.size		__unnamed_2,(.L_2 - __unnamed_2)
__unnamed_2:
        /* <DEDUP_REMOVED lines=42> */
        /*0508*/ 	.byte	0x3e, 0x3e, 0x5d, 0x00
.L_2:


//--------------------- .nv.shared._ZN7cutlass13device_kernelINS_4gemm6kernel13GemmUniversalIN4cute5tupleIJiiiiEEENS1_10collective13CollectiveMmaINS1_35MainloopSm100TmaUmmaWarpSpecializedILi6ELi2ELi4ENS5_IJNS4_1CILi1EEENSA_ILi8EEESB_EEEEENS5_IJNSA_ILi128EEESF_NSA_ILi64EEEEEENS_6half_tENS5_IJlSB_lEEESI_NS5_IJSB_llEEENS4_8TiledMMAINS4_8MMA_AtomIJNS4_20SM100_MMA_F16BF16_SSISI_SI_fLi128ELi128ELNS4_4UMMA5MajorE0ELSP_1ELNSO_7ScaleInE0ELSQ_0EEEEEENS4_6LayoutINS5_IJSB_SB_SB_EEENS5_IJNSA_ILi0EEESV_SV_EEEEENS5_IJNS4_10UnderscoreESY_SY_EEEEENS4_23SM90_TMA_LOAD_MULTICASTENS4_14ComposedLayoutINS4_7SwizzleILi3ELi4ELi3EEENS4_18smem_ptr_flag_bitsILi16EEENST_INS5_IJSC_SG_EEENS5_IJSG_SB_EEEEEEEvNS4_8identityENS4_13SM90_TMA_LOADENS12_IS14_S16_NST_INS5_IJSG_SC_EEENS5_IJSB_SG_EEEEEEEvS1B_EENS_8epilogue10collective18CollectiveEpilogueINS1I_23Sm100TmaWarpSpecializedILi4ELi2ELi32ELb1ELb0EEEJSH_NS5_IJNST_ISF_SB_EENST_INSA_ILi32EEESB_EEEEESI_SJ_SI_SJ_NS1I_6fusion15FusionCallbacksIS1M_NS1R_17LinearCombinationISI_fSI_fLNS_15FloatRoundStyleE2EEESH_S1Q_JEEENS4_5SM1004TMEM4LOAD26SM100_TMEM_LOAD_32dp32b32xES1C_NS12_INS13_ILi2ELi4ELi3EEES16_NST_INS5_IJSC_S1O_EEENS5_IJS1O_SB_EEEEEEENS4_39AutoVectorizingCopyWithAssumedAlignmentILi128EEENS4_14SM90_TMA_STOREES25_S27_S27_EEEvvEEEEvNT_6ParamsE --------------------------
	.section	.nv.shared._ZN7cutlass13device_kernelINS_4gemm6kernel13GemmUniversalIN4cute5tupleIJiiiiEEENS1_10collective13CollectiveMmaINS1_35MainloopSm100TmaUmmaWarpSpecializedILi6ELi2ELi4ENS5_IJNS4_1CILi1EEENSA_ILi8EEESB_EEEEENS5_IJNSA_ILi128EEESF_NSA_ILi64EEEEEENS_6half_tENS5_IJlSB_lEEESI_NS5_IJSB_llEEENS4_8TiledMMAINS4_8MMA_AtomIJNS4_20SM100_MMA_F16BF16_SSISI_SI_fLi128ELi128ELNS4_4UMMA5MajorE0ELSP_1ELNSO_7ScaleInE0ELSQ_0EEEEEENS4_6LayoutINS5_IJSB_SB_SB_EEENS5_IJNSA_ILi0EEESV_SV_EEEEENS5_IJNS4_10UnderscoreESY_SY_EEEEENS4_23SM90_TMA_LOAD_MULTICASTENS4_14ComposedLayoutINS4_7SwizzleILi3ELi4ELi3EEENS4_18smem_ptr_flag_bitsILi16EEENST_INS5_IJSC_SG_EEENS5_IJSG_SB_EEEEEEEvNS4_8identityENS4_13SM90_TMA_LOADENS12_IS14_S16_NST_INS5_IJSG_SC_EEENS5_IJSB_SG_EEEEEEEvS1B_EENS_8epilogue10collective18CollectiveEpilogueINS1I_23Sm100TmaWarpSpecializedILi4ELi2ELi32ELb1ELb0EEEJSH_NS5_IJNST_ISF_SB_EENST_INSA_ILi32EEESB_EEEEESI_SJ_SI_SJ_NS1I_6fusion15FusionCallbacksIS1M_NS1R_17LinearCombinationISI_fSI_fLNS_15FloatRoundStyleE2EEESH_S1Q_JEEENS4_5SM1004TMEM4LOAD26SM100_TMEM_LOAD_32dp32b32xES1C_NS12_INS13_ILi2ELi4ELi3EEES16_NST_INS5_IJSC_S1O_EEENS5_IJS1O_SB_EEEEEEENS4_39AutoVectorizingCopyWithAssumedAlignmentILi128EEENS4_14SM90_TMA_STOREES25_S27_S27_EEEvvEEEEvNT_6ParamsE,"aw",@nobits
	.sectionflags	@""
	.align	16
	.zero		1024


//--------------------- .nv.shared.reserved.0     --------------------------
	.section	.nv.shared.reserved.0,"aw",@nobits
	.weak		__nv_reservedSMEM_offset_0_alias
	.size		__nv_reservedSMEM_offset_0_alias, 0, 64
	.other		__nv_reservedSMEM_offset_0_alias,@"STO_CUDA_RESERVED_SHARED STV_DEFAULT"
__nv_reservedSMEM_offset_0_alias:
	.zero		0
.nv.shared.reserved.0:
	.zero		64
	.weak		__nv_reservedSMEM_tcgen05_partition
	.type		__nv_reservedSMEM_tcgen05_partition,@object
	.size		__nv_reservedSMEM_tcgen05_partition,(.L_0 - __nv_reservedSMEM_tcgen05_partition)
__nv_reservedSMEM_tcgen05_partition:
	.zero		32
.L_0:


//--------------------- .nv.global                --------------------------
	.section	.nv.global,"aw",@nobits
.nv.global:
	.type		_ZN40_INTERNAL_527cbf37_4_k_cu_40b5de0a_399704cute1_E,@object
	.size		_ZN40_INTERNAL_527cbf37_4_k_cu_40b5de0a_399704cute1_E,(_ZN40_INTERNAL_527cbf37_4_k_cu_40b5de0a_399704cuda3std3__45__cpo6cbeginE - _ZN40_INTERNAL_527cbf37_4_k_cu_40b5de0a_399704cute1_E)
_ZN40_INTERNAL_527cbf37_4_k_cu_40b5de0a_399704cute1_E:
	.zero		1
	.type		_ZN40_INTERNAL_527cbf37_4_k_cu_40b5de0a_399704cuda3std3__45__cpo6cbeginE,@object
	.size		_ZN40_INTERNAL_527cbf37_4_k_cu_40b5de0a_399704cuda3std3__45__cpo6cbeginE,(_ZN40_INTERNAL_527cbf37_4_k_cu_40b5de0a_399704cuda3std3__48in_placeE - _ZN40_INTERNAL_527cbf37_4_k_cu_40b5de0a_399704cuda3std3__45__cpo6cbeginE)
_ZN40_INTERNAL_527cbf37_4_k_cu_40b5de0a_399704cuda3std3__45__cpo6cbeginE:
	.zero		1
	.type		_ZN40_INTERNAL_527cbf37_4_k_cu_40b5de0a_399704cuda3std3__48in_placeE,@object
	.size		_ZN40_INTERNAL_527cbf37_4_k_cu_40b5de0a_399704cuda3std3__48in_placeE,(_ZN40_INTERNAL_527cbf37_4_k_cu_40b5de0a_399704cuda3std6ranges3__45__cpo9iter_moveE - _ZN40_INTERNAL_527cbf37_4_k_cu_40b5de0a_399704cuda3std3__48in_placeE)
_ZN40_INTERNAL_527cbf37_4_k_cu_40b5de0a_399704cuda3std3__48in_placeE:
	.zero		1
	.type		_ZN40_INTERNAL_527cbf37_4_k_cu_40b5de0a_399704cuda3std6ranges3__45__cpo9iter_moveE,@object
	.size		_ZN40_INTERNAL_527cbf37_4_k_cu_40b5de0a_399704cuda3std6ranges3__45__cpo9iter_moveE,(_ZN40_INTERNAL_527cbf37_4_k_cu_40b5de0a_399704cuda3std3__45__cpo5beginE - _ZN40_INTERNAL_527cbf37_4_k_cu_40b5de0a_399704cuda3std6ranges3__45__cpo9iter_moveE)
_ZN40_INTERNAL_527cbf37_4_k_cu_40b5de0a_399704cuda3std6ranges3__45__cpo9iter_moveE:
	.zero		1
	.type		_ZN40_INTERNAL_527cbf37_4_k_cu_40b5de0a_399704cuda3std3__45__cpo5beginE,@object
	.size		_ZN40_INTERNAL_527cbf37_4_k_cu_40b5de0a_399704cuda3std3__45__cpo5beginE,(_ZN40_INTERNAL_527cbf37_4_k_cu_40b5de0a_399704cuda3std3__442_GLOBAL__N__527cbf37_4_k_cu_40b5de0a_399706ignoreE - _ZN40_INTERNAL_527cbf37_4_k_cu_40b5de0a_399704cuda3std3__45__cpo5beginE)
_ZN40_INTERNAL_527cbf37_4_k_cu_40b5de0a_399704cuda3std3__45__cpo5beginE:
	.zero		1
	.type		_ZN40_INTERNAL_527cbf37_4_k_cu_40b5de0a_399704cuda3std3__442_GLOBAL__N__527cbf37_4_k_cu_40b5de0a_399706ignoreE,@object
	.size		_ZN40_INTERNAL_527cbf37_4_k_cu_40b5de0a_399704cuda3std3__442_GLOBAL__N__527cbf37_4_k_cu_40b5de0a_399706ignoreE,(_ZN40_INTERNAL_527cbf37_4_k_cu_40b5de0a_399704cute7productE - _ZN40_INTERNAL_527cbf37_4_k_cu_40b5de0a_399704cuda3std3__442_GLOBAL__N__527cbf37_4_k_cu_40b5de0a_399706ignoreE)
_ZN40_INTERNAL_527cbf37_4_k_cu_40b5de0a_399704cuda3std3__442_GLOBAL__N__527cbf37_4_k_cu_40b5de0a_399706ignoreE:
	.zero		1
	.type		_ZN40_INTERNAL_527cbf37_4_k_cu_40b5de0a_399704cute7productE,@object
	.size		_ZN40_INTERNAL_527cbf37_4_k_cu_40b5de0a_399704cute7productE,(_ZN40_INTERNAL_527cbf37_4_k_cu_40b5de0a_399704cuda3std3__45__cpo3endE - _ZN40_INTERNAL_527cbf37_4_k_cu_40b5de0a_399704cute7productE)
_ZN40_INTERNAL_527cbf37_4_k_cu_40b5de0a_399704cute7productE:
	.zero		1
	.type		_ZN40_INTERNAL_527cbf37_4_k_cu_40b5de0a_399704cuda3std3__45__cpo3endE,@object
	.size		_ZN40_INTERNAL_527cbf37_4_k_cu_40b5de0a_399704cuda3std3__45__cpo3endE,(_ZN40_INTERNAL_527cbf37_4_k_cu_40b5de0a_399704cuda3std3__419piecewise_constructE - _ZN40_INTERNAL_527cbf37_4_k_cu_40b5de0a_399704cuda3std3__45__cpo3endE)
_ZN40_INTERNAL_527cbf37_4_k_cu_40b5de0a_399704cuda3std3__45__cpo3endE:
	.zero		1
	.type		_ZN40_INTERNAL_527cbf37_4_k_cu_40b5de0a_399704cuda3std3__419piecewise_constructE,@object
	.size		_ZN40_INTERNAL_527cbf37_4_k_cu_40b5de0a_399704cuda3std3__419piecewise_constructE,(_ZN40_INTERNAL_527cbf37_4_k_cu_40b5de0a_399704cuda3std3__45__cpo4cendE - _ZN40_INTERNAL_527cbf37_4_k_cu_40b5de0a_399704cuda3std3__419piecewise_constructE)
_ZN40_INTERNAL_527cbf37_4_k_cu_40b5de0a_399704cuda3std3__419piecewise_constructE:
	.zero		1
	.type		_ZN40_INTERNAL_527cbf37_4_k_cu_40b5de0a_399704cuda3std3__45__cpo4cendE,@object
	.size		_ZN40_INTERNAL_527cbf37_4_k_cu_40b5de0a_399704cuda3std3__45__cpo4cendE,(_ZN40_INTERNAL_527cbf37_4_k_cu_40b5de0a_399704cuda3std6ranges3__45__cpo4swapE - _ZN40_INTERNAL_527cbf37_4_k_cu_40b5de0a_399704cuda3std3__45__cpo4cendE)
_ZN40_INTERNAL_527cbf37_4_k_cu_40b5de0a_399704cuda3std3__45__cpo4cendE:
	.zero		1
	.type		_ZN40_INTERNAL_527cbf37_4_k_cu_40b5de0a_399704cuda3std6ranges3__45__cpo4swapE,@object
	.size		_ZN40_INTERNAL_527cbf37_4_k_cu_40b5de0a_399704cuda3std6ranges3__45__cpo4swapE,(.L_10 - _ZN40_INTERNAL_527cbf37_4_k_cu_40b5de0a_399704cuda3std6ranges3__45__cpo4swapE)
_ZN40_INTERNAL_527cbf37_4_k_cu_40b5de0a_399704cuda3std6ranges3__45__cpo4swapE:
	.zero		1
.L_10:


//--------------------- .nv.constant0._ZN7cutlass13device_kernelINS_4gemm6kernel13GemmUniversalIN4cute5tupleIJiiiiEEENS1_10collective13CollectiveMmaINS1_35MainloopSm100TmaUmmaWarpSpecializedILi6ELi2ELi4ENS5_IJNS4_1CILi1EEENSA_ILi8EEESB_EEEEENS5_IJNSA_ILi128EEESF_NSA_ILi64EEEEEENS_6half_tENS5_IJlSB_lEEESI_NS5_IJSB_llEEENS4_8TiledMMAINS4_8MMA_AtomIJNS4_20SM100_MMA_F16BF16_SSISI_SI_fLi128ELi128ELNS4_4UMMA5MajorE0ELSP_1ELNSO_7ScaleInE0ELSQ_0EEEEEENS4_6LayoutINS5_IJSB_SB_SB_EEENS5_IJNSA_ILi0EEESV_SV_EEEEENS5_IJNS4_10UnderscoreESY_SY_EEEEENS4_23SM90_TMA_LOAD_MULTICASTENS4_14ComposedLayoutINS4_7SwizzleILi3ELi4ELi3EEENS4_18smem_ptr_flag_bitsILi16EEENST_INS5_IJSC_SG_EEENS5_IJSG_SB_EEEEEEEvNS4_8identityENS4_13SM90_TMA_LOADENS12_IS14_S16_NST_INS5_IJSG_SC_EEENS5_IJSB_SG_EEEEEEEvS1B_EENS_8epilogue10collective18CollectiveEpilogueINS1I_23Sm100TmaWarpSpecializedILi4ELi2ELi32ELb1ELb0EEEJSH_NS5_IJNST_ISF_SB_EENST_INSA_ILi32EEESB_EEEEESI_SJ_SI_SJ_NS1I_6fusion15FusionCallbacksIS1M_NS1R_17LinearCombinationISI_fSI_fLNS_15FloatRoundStyleE2EEESH_S1Q_JEEENS4_5SM1004TMEM4LOAD26SM100_TMEM_LOAD_32dp32b32xES1C_NS12_INS13_ILi2ELi4ELi3EEES16_NST_INS5_IJSC_S1O_EEENS5_IJS1O_SB_EEEEEEENS4_39AutoVectorizingCopyWithAssumedAlignmentILi128EEENS4_14SM90_TMA_STOREES25_S27_S27_EEEvvEEEEvNT_6ParamsE --------------------------
	.section	.nv.constant0._ZN7cutlass13device_kernelINS_4gemm6kernel13GemmUniversalIN4cute5tupleIJiiiiEEENS1_10collective13CollectiveMmaINS1_35MainloopSm100TmaUmmaWarpSpecializedILi6ELi2ELi4ENS5_IJNS4_1CILi1EEENSA_ILi8EEESB_EEEEENS5_IJNSA_ILi128EEESF_NSA_ILi64EEEEEENS_6half_tENS5_IJlSB_lEEESI_NS5_IJSB_llEEENS4_8TiledMMAINS4_8MMA_AtomIJNS4_20SM100_MMA_F16BF16_SSISI_SI_fLi128ELi128ELNS4_4UMMA5MajorE0ELSP_1ELNSO_7ScaleInE0ELSQ_0EEEEEENS4_6LayoutINS5_IJSB_SB_SB_EEENS5_IJNSA_ILi0EEESV_SV_EEEEENS5_IJNS4_10UnderscoreESY_SY_EEEEENS4_23SM90_TMA_LOAD_MULTICASTENS4_14ComposedLayoutINS4_7SwizzleILi3ELi4ELi3EEENS4_18smem_ptr_flag_bitsILi16EEENST_INS5_IJSC_SG_EEENS5_IJSG_SB_EEEEEEEvNS4_8identityENS4_13SM90_TMA_LOADENS12_IS14_S16_NST_INS5_IJSG_SC_EEENS5_IJSB_SG_EEEEEEEvS1B_EENS_8epilogue10collective18CollectiveEpilogueINS1I_23Sm100TmaWarpSpecializedILi4ELi2ELi32ELb1ELb0EEEJSH_NS5_IJNST_ISF_SB_EENST_INSA_ILi32EEESB_EEEEESI_SJ_SI_SJ_NS1I_6fusion15FusionCallbacksIS1M_NS1R_17LinearCombinationISI_fSI_fLNS_15FloatRoundStyleE2EEESH_S1Q_JEEENS4_5SM1004TMEM4LOAD26SM100_TMEM_LOAD_32dp32b32xES1C_NS12_INS13_ILi2ELi4ELi3EEES16_NST_INS5_IJSC_S1O_EEENS5_IJS1O_SB_EEEEEEENS4_39AutoVectorizingCopyWithAssumedAlignmentILi128EEENS4_14SM90_TMA_STOREES25_S27_S27_EEEvvEEEEvNT_6ParamsE,"a",@progbits
	.sectionflags	@""
	.align	4
.nv.constant0._ZN7cutlass13device_kernelINS_4gemm6kernel13GemmUniversalIN4cute5tupleIJiiiiEEENS1_10collective13CollectiveMmaINS1_35MainloopSm100TmaUmmaWarpSpecializedILi6ELi2ELi4ENS5_IJNS4_1CILi1EEENSA_ILi8EEESB_EEEEENS5_IJNSA_ILi128EEESF_NSA_ILi64EEEEEENS_6half_tENS5_IJlSB_lEEESI_NS5_IJSB_llEEENS4_8TiledMMAINS4_8MMA_AtomIJNS4_20SM100_MMA_F16BF16_SSISI_SI_fLi128ELi128ELNS4_4UMMA5MajorE0ELSP_1ELNSO_7ScaleInE0ELSQ_0EEEEEENS4_6LayoutINS5_IJSB_SB_SB_EEENS5_IJNSA_ILi0EEESV_SV_EEEEENS5_IJNS4_10UnderscoreESY_SY_EEEEENS4_23SM90_TMA_LOAD_MULTICASTENS4_14ComposedLayoutINS4_7SwizzleILi3ELi4ELi3EEENS4_18smem_ptr_flag_bitsILi16EEENST_INS5_IJSC_SG_EEENS5_IJSG_SB_EEEEEEEvNS4_8identityENS4_13SM90_TMA_LOADENS12_IS14_S16_NST_INS5_IJSG_SC_EEENS5_IJSB_SG_EEEEEEEvS1B_EENS_8epilogue10collective18CollectiveEpilogueINS1I_23Sm100TmaWarpSpecializedILi4ELi2ELi32ELb1ELb0EEEJSH_NS5_IJNST_ISF_SB_EENST_INSA_ILi32EEESB_EEEEESI_SJ_SI_SJ_NS1I_6fusion15FusionCallbacksIS1M_NS1R_17LinearCombinationISI_fSI_fLNS_15FloatRoundStyleE2EEESH_S1Q_JEEENS4_5SM1004TMEM4LOAD26SM100_TMEM_LOAD_32dp32b32xES1C_NS12_INS13_ILi2ELi4ELi3EEES16_NST_INS5_IJSC_S1O_EEENS5_IJS1O_SB_EEEEEEENS4_39AutoVectorizingCopyWithAssumedAlignmentILi128EEENS4_14SM90_TMA_STOREES25_S27_S27_EEEvvEEEEvNT_6ParamsE:
	.zero		2944


//--------------------- SYMBOLS --------------------------

	.type		.nv.reservedSmem.offset0,@object
	.size		.nv.reservedSmem.offset0,0x4
	.type		.nv.reservedSmem.cap,@object
	.size		.nv.reservedSmem.cap,0x4
	.type		__assertfail,@function
